//
// Generated by NVIDIA NVVM Compiler
//
// Compiler Build ID: CL-36424714
// Cuda compilation tools, release 13.0, V13.0.88
// Based on NVVM 20.0.0
//

.version 9.0
.target sm_100
.address_size 64

	// .globl	_Z14grad_desc_stepiifPfS_S_S_S_

.visible .entry _Z14grad_desc_stepiifPfS_S_S_S_(
	.param .u32 _Z14grad_desc_stepiifPfS_S_S_S__param_0,
	.param .u32 _Z14grad_desc_stepiifPfS_S_S_S__param_1,
	.param .f32 _Z14grad_desc_stepiifPfS_S_S_S__param_2,
	.param .u64 .ptr .align 1 _Z14grad_desc_stepiifPfS_S_S_S__param_3,
	.param .u64 .ptr .align 1 _Z14grad_desc_stepiifPfS_S_S_S__param_4,
	.param .u64 .ptr .align 1 _Z14grad_desc_stepiifPfS_S_S_S__param_5,
	.param .u64 .ptr .align 1 _Z14grad_desc_stepiifPfS_S_S_S__param_6,
	.param .u64 .ptr .align 1 _Z14grad_desc_stepiifPfS_S_S_S__param_7
)
{
	.local .align 8 .b8 	__local_depot0[120];
	.reg .b64 	%SP;
	.reg .b64 	%SPL;
	.reg .pred 	%p<27>;
	.reg .b32 	%r<66>;
	.reg .b32 	%f<303>;
	.reg .b64 	%rd<90>;

	mov.u64 	%SPL, __local_depot0;
	ld.param.u32 	%r45, [_Z14grad_desc_stepiifPfS_S_S_S__param_0];
	ld.param.f32 	%f16, [_Z14grad_desc_stepiifPfS_S_S_S__param_2];
	ld.param.u64 	%rd48, [_Z14grad_desc_stepiifPfS_S_S_S__param_3];
	ld.param.u64 	%rd47, [_Z14grad_desc_stepiifPfS_S_S_S__param_4];
	ld.param.u64 	%rd49, [_Z14grad_desc_stepiifPfS_S_S_S__param_5];
	ld.param.u64 	%rd50, [_Z14grad_desc_stepiifPfS_S_S_S__param_7];
	cvta.to.global.u64 	%rd1, %rd48;
	cvta.to.global.u64 	%rd2, %rd49;
	cvta.to.global.u64 	%rd3, %rd50;
	add.u64 	%rd4, %SPL, 0;
	setp.lt.s32 	%p1, %r45, 1;
	mov.f32 	%f302, 0f00000000;
	@%p1 bra 	$L__BB0_13;
	and.b32  	%r1, %r45, 15;
	setp.lt.u32 	%p2, %r45, 16;
	mov.f32 	%f302, 0f00000000;
	mov.b32 	%r53, 0;
	@%p2 bra 	$L__BB0_4;
	and.b32  	%r53, %r45, 2147483632;
	neg.s32 	%r51, %r53;
	add.s64 	%rd77, %rd1, 32;
	add.s64 	%rd76, %rd3, 32;
	mov.f32 	%f302, 0f00000000;
$L__BB0_3:
	.pragma "nounroll";
	ld.global.f32 	%f21, [%rd77+-32];
	ld.global.f32 	%f22, [%rd76+-32];
	fma.rn.f32 	%f23, %f21, %f22, %f302;
	ld.global.f32 	%f24, [%rd77+-28];
	ld.global.f32 	%f25, [%rd76+-28];
	fma.rn.f32 	%f26, %f24, %f25, %f23;
	ld.global.f32 	%f27, [%rd77+-24];
	ld.global.f32 	%f28, [%rd76+-24];
	fma.rn.f32 	%f29, %f27, %f28, %f26;
	ld.global.f32 	%f30, [%rd77+-20];
	ld.global.f32 	%f31, [%rd76+-20];
	fma.rn.f32 	%f32, %f30, %f31, %f29;
	ld.global.f32 	%f33, [%rd77+-16];
	ld.global.f32 	%f34, [%rd76+-16];
	fma.rn.f32 	%f35, %f33, %f34, %f32;
	ld.global.f32 	%f36, [%rd77+-12];
	ld.global.f32 	%f37, [%rd76+-12];
	fma.rn.f32 	%f38, %f36, %f37, %f35;
	ld.global.f32 	%f39, [%rd77+-8];
	ld.global.f32 	%f40, [%rd76+-8];
	fma.rn.f32 	%f41, %f39, %f40, %f38;
	ld.global.f32 	%f42, [%rd77+-4];
	ld.global.f32 	%f43, [%rd76+-4];
	fma.rn.f32 	%f44, %f42, %f43, %f41;
	ld.global.f32 	%f45, [%rd77];
	ld.global.f32 	%f46, [%rd76];
	fma.rn.f32 	%f47, %f45, %f46, %f44;
	ld.global.f32 	%f48, [%rd77+4];
	ld.global.f32 	%f49, [%rd76+4];
	fma.rn.f32 	%f50, %f48, %f49, %f47;
	ld.global.f32 	%f51, [%rd77+8];
	ld.global.f32 	%f52, [%rd76+8];
	fma.rn.f32 	%f53, %f51, %f52, %f50;
	ld.global.f32 	%f54, [%rd77+12];
	ld.global.f32 	%f55, [%rd76+12];
	fma.rn.f32 	%f56, %f54, %f55, %f53;
	ld.global.f32 	%f57, [%rd77+16];
	ld.global.f32 	%f58, [%rd76+16];
	fma.rn.f32 	%f59, %f57, %f58, %f56;
	ld.global.f32 	%f60, [%rd77+20];
	ld.global.f32 	%f61, [%rd76+20];
	fma.rn.f32 	%f62, %f60, %f61, %f59;
	ld.global.f32 	%f63, [%rd77+24];
	ld.global.f32 	%f64, [%rd76+24];
	fma.rn.f32 	%f65, %f63, %f64, %f62;
	ld.global.f32 	%f66, [%rd77+28];
	ld.global.f32 	%f67, [%rd76+28];
	fma.rn.f32 	%f302, %f66, %f67, %f65;
	add.s32 	%r51, %r51, 16;
	add.s64 	%rd77, %rd77, 64;
	add.s64 	%rd76, %rd76, 64;
	setp.ne.s32 	%p3, %r51, 0;
	@%p3 bra 	$L__BB0_3;
$L__BB0_4:
	setp.eq.s32 	%p4, %r1, 0;
	@%p4 bra 	$L__BB0_13;
	and.b32  	%r7, %r45, 7;
	setp.lt.u32 	%p5, %r1, 8;
	@%p5 bra 	$L__BB0_7;
	mul.wide.u32 	%rd52, %r53, 4;
	add.s64 	%rd53, %rd1, %rd52;
	ld.global.f32 	%f69, [%rd53];
	add.s64 	%rd54, %rd3, %rd52;
	ld.global.f32 	%f70, [%rd54];
	fma.rn.f32 	%f71, %f69, %f70, %f302;
	ld.global.f32 	%f72, [%rd53+4];
	ld.global.f32 	%f73, [%rd54+4];
	fma.rn.f32 	%f74, %f72, %f73, %f71;
	ld.global.f32 	%f75, [%rd53+8];
	ld.global.f32 	%f76, [%rd54+8];
	fma.rn.f32 	%f77, %f75, %f76, %f74;
	ld.global.f32 	%f78, [%rd53+12];
	ld.global.f32 	%f79, [%rd54+12];
	fma.rn.f32 	%f80, %f78, %f79, %f77;
	ld.global.f32 	%f81, [%rd53+16];
	ld.global.f32 	%f82, [%rd54+16];
	fma.rn.f32 	%f83, %f81, %f82, %f80;
	ld.global.f32 	%f84, [%rd53+20];
	ld.global.f32 	%f85, [%rd54+20];
	fma.rn.f32 	%f86, %f84, %f85, %f83;
	ld.global.f32 	%f87, [%rd53+24];
	ld.global.f32 	%f88, [%rd54+24];
	fma.rn.f32 	%f89, %f87, %f88, %f86;
	ld.global.f32 	%f90, [%rd53+28];
	ld.global.f32 	%f91, [%rd54+28];
	fma.rn.f32 	%f302, %f90, %f91, %f89;
	add.s32 	%r53, %r53, 8;
$L__BB0_7:
	setp.eq.s32 	%p6, %r7, 0;
	@%p6 bra 	$L__BB0_13;
	and.b32  	%r10, %r45, 3;
	setp.lt.u32 	%p7, %r7, 4;
	@%p7 bra 	$L__BB0_10;
	mul.wide.u32 	%rd55, %r53, 4;
	add.s64 	%rd56, %rd1, %rd55;
	ld.global.f32 	%f93, [%rd56];
	add.s64 	%rd57, %rd3, %rd55;
	ld.global.f32 	%f94, [%rd57];
	fma.rn.f32 	%f95, %f93, %f94, %f302;
	ld.global.f32 	%f96, [%rd56+4];
	ld.global.f32 	%f97, [%rd57+4];
	fma.rn.f32 	%f98, %f96, %f97, %f95;
	ld.global.f32 	%f99, [%rd56+8];
	ld.global.f32 	%f100, [%rd57+8];
	fma.rn.f32 	%f101, %f99, %f100, %f98;
	ld.global.f32 	%f102, [%rd56+12];
	ld.global.f32 	%f103, [%rd57+12];
	fma.rn.f32 	%f302, %f102, %f103, %f101;
	add.s32 	%r53, %r53, 4;
$L__BB0_10:
	setp.eq.s32 	%p8, %r10, 0;
	@%p8 bra 	$L__BB0_13;
	mul.wide.u32 	%rd58, %r53, 4;
	add.s64 	%rd79, %rd3, %rd58;
	add.s64 	%rd78, %rd1, %rd58;
	neg.s32 	%r55, %r10;
$L__BB0_12:
	.pragma "nounroll";
	ld.global.f32 	%f104, [%rd78];
	ld.global.f32 	%f105, [%rd79];
	fma.rn.f32 	%f302, %f104, %f105, %f302;
	add.s64 	%rd79, %rd79, 4;
	add.s64 	%rd78, %rd78, 4;
	add.s32 	%r55, %r55, 1;
	setp.ne.s32 	%p9, %r55, 0;
	@%p9 bra 	$L__BB0_12;
$L__BB0_13:
	setp.lt.s32 	%p10, %r45, 1;
	neg.f32 	%f14, %f302;
	@%p10 bra 	$L__BB0_38;
	fma.rn.f32 	%f106, %f14, 0f3BBB989D, 0f3F000000;
	cvt.sat.f32.f32 	%f107, %f106;
	mov.f32 	%f108, 0f4B400001;
	mov.f32 	%f109, 0f437C0000;
	fma.rm.f32 	%f110, %f107, %f109, %f108;
	add.f32 	%f111, %f110, 0fCB40007F;
	neg.f32 	%f112, %f111;
	fma.rn.f32 	%f113, %f14, 0f3FB8AA3B, %f112;
	fma.rn.f32 	%f114, %f14, 0f32A57060, %f113;
	ex2.approx.ftz.f32 	%f115, %f114;
	mov.b32 	%r48, %f110;
	shl.b32 	%r49, %r48, 23;
	mov.b32 	%f116, %r49;
	fma.rn.f32 	%f117, %f115, %f116, 0f3F800000;
	rcp.rn.f32 	%f118, %f117;
	cvta.to.global.u64 	%rd59, %rd47;
	ld.global.f32 	%f119, [%rd59];
	sub.f32 	%f15, %f118, %f119;
	and.b32  	%r16, %r45, 15;
	setp.lt.u32 	%p11, %r45, 16;
	mov.b32 	%r56, 0;
	@%p11 bra 	$L__BB0_17;
	and.b32  	%r56, %r45, 2147483632;
	neg.s32 	%r60, %r56;
	add.s64 	%rd83, %rd1, 32;
	add.s64 	%rd82, %rd4, 32;
$L__BB0_16:
	.pragma "nounroll";
	ld.global.f32 	%f120, [%rd83+-32];
	mul.f32 	%f121, %f120, %f15;
	ld.global.f32 	%f122, [%rd83+-28];
	mul.f32 	%f123, %f122, %f15;
	st.local.v2.f32 	[%rd82+-32], {%f121, %f123};
	ld.global.f32 	%f124, [%rd83+-24];
	mul.f32 	%f125, %f124, %f15;
	ld.global.f32 	%f126, [%rd83+-20];
	mul.f32 	%f127, %f126, %f15;
	st.local.v2.f32 	[%rd82+-24], {%f125, %f127};
	ld.global.f32 	%f128, [%rd83+-16];
	mul.f32 	%f129, %f128, %f15;
	ld.global.f32 	%f130, [%rd83+-12];
	mul.f32 	%f131, %f130, %f15;
	st.local.v2.f32 	[%rd82+-16], {%f129, %f131};
	ld.global.f32 	%f132, [%rd83+-8];
	mul.f32 	%f133, %f132, %f15;
	ld.global.f32 	%f134, [%rd83+-4];
	mul.f32 	%f135, %f134, %f15;
	st.local.v2.f32 	[%rd82+-8], {%f133, %f135};
	ld.global.f32 	%f136, [%rd83];
	mul.f32 	%f137, %f136, %f15;
	ld.global.f32 	%f138, [%rd83+4];
	mul.f32 	%f139, %f138, %f15;
	st.local.v2.f32 	[%rd82], {%f137, %f139};
	ld.global.f32 	%f140, [%rd83+8];
	mul.f32 	%f141, %f140, %f15;
	ld.global.f32 	%f142, [%rd83+12];
	mul.f32 	%f143, %f142, %f15;
	st.local.v2.f32 	[%rd82+8], {%f141, %f143};
	ld.global.f32 	%f144, [%rd83+16];
	mul.f32 	%f145, %f144, %f15;
	ld.global.f32 	%f146, [%rd83+20];
	mul.f32 	%f147, %f146, %f15;
	st.local.v2.f32 	[%rd82+16], {%f145, %f147};
	ld.global.f32 	%f148, [%rd83+24];
	mul.f32 	%f149, %f148, %f15;
	ld.global.f32 	%f150, [%rd83+28];
	mul.f32 	%f151, %f150, %f15;
	st.local.v2.f32 	[%rd82+24], {%f149, %f151};
	add.s32 	%r60, %r60, 16;
	add.s64 	%rd83, %rd83, 64;
	add.s64 	%rd82, %rd82, 64;
	setp.eq.s32 	%p12, %r60, 0;
	@%p12 bra 	$L__BB0_17;
	bra.uni 	$L__BB0_16;
$L__BB0_17:
	setp.eq.s32 	%p13, %r16, 0;
	@%p13 bra 	$L__BB0_26;
	and.b32  	%r20, %r45, 7;
	setp.lt.u32 	%p14, %r16, 8;
	@%p14 bra 	$L__BB0_20;
	mul.wide.u32 	%rd60, %r56, 4;
	add.s64 	%rd61, %rd1, %rd60;
	ld.global.f32 	%f152, [%rd61];
	mul.f32 	%f153, %f152, %f15;
	add.s64 	%rd62, %rd4, %rd60;
	st.local.f32 	[%rd62], %f153;
	ld.global.f32 	%f154, [%rd61+4];
	mul.f32 	%f155, %f154, %f15;
	st.local.f32 	[%rd62+4], %f155;
	ld.global.f32 	%f156, [%rd61+8];
	mul.f32 	%f157, %f156, %f15;
	st.local.f32 	[%rd62+8], %f157;
	ld.global.f32 	%f158, [%rd61+12];
	mul.f32 	%f159, %f158, %f15;
	st.local.f32 	[%rd62+12], %f159;
	ld.global.f32 	%f160, [%rd61+16];
	mul.f32 	%f161, %f160, %f15;
	st.local.f32 	[%rd62+16], %f161;
	ld.global.f32 	%f162, [%rd61+20];
	mul.f32 	%f163, %f162, %f15;
	st.local.f32 	[%rd62+20], %f163;
	ld.global.f32 	%f164, [%rd61+24];
	mul.f32 	%f165, %f164, %f15;
	st.local.f32 	[%rd62+24], %f165;
	ld.global.f32 	%f166, [%rd61+28];
	mul.f32 	%f167, %f166, %f15;
	st.local.f32 	[%rd62+28], %f167;
	add.s32 	%r56, %r56, 8;
$L__BB0_20:
	setp.eq.s32 	%p15, %r20, 0;
	@%p15 bra 	$L__BB0_26;
	and.b32  	%r23, %r45, 3;
	setp.lt.u32 	%p16, %r20, 4;
	@%p16 bra 	$L__BB0_23;
	mul.wide.u32 	%rd63, %r56, 4;
	add.s64 	%rd64, %rd1, %rd63;
	ld.global.f32 	%f168, [%rd64];
	mul.f32 	%f169, %f168, %f15;
	add.s64 	%rd65, %rd4, %rd63;
	st.local.f32 	[%rd65], %f169;
	ld.global.f32 	%f170, [%rd64+4];
	mul.f32 	%f171, %f170, %f15;
	st.local.f32 	[%rd65+4], %f171;
	ld.global.f32 	%f172, [%rd64+8];
	mul.f32 	%f173, %f172, %f15;
	st.local.f32 	[%rd65+8], %f173;
	ld.global.f32 	%f174, [%rd64+12];
	mul.f32 	%f175, %f174, %f15;
	st.local.f32 	[%rd65+12], %f175;
	add.s32 	%r56, %r56, 4;
$L__BB0_23:
	setp.eq.s32 	%p17, %r23, 0;
	@%p17 bra 	$L__BB0_26;
	mul.wide.u32 	%rd66, %r56, 4;
	add.s64 	%rd81, %rd4, %rd66;
	add.s64 	%rd80, %rd1, %rd66;
	neg.s32 	%r59, %r23;
$L__BB0_25:
	.pragma "nounroll";
	ld.global.f32 	%f176, [%rd80];
	mul.f32 	%f177, %f176, %f15;
	st.local.f32 	[%rd81], %f177;
	add.s64 	%rd81, %rd81, 4;
	add.s64 	%rd80, %rd80, 4;
	add.s32 	%r59, %r59, 1;
	setp.ne.s32 	%p18, %r59, 0;
	@%p18 bra 	$L__BB0_25;
$L__BB0_26:
	setp.lt.u32 	%p19, %r45, 16;
	mov.b32 	%r62, 0;
	@%p19 bra 	$L__BB0_29;
	and.b32  	%r62, %r45, 2147483632;
	neg.s32 	%r61, %r62;
	add.s64 	%rd86, %rd3, 32;
	add.s64 	%rd85, %rd4, 32;
	add.s64 	%rd84, %rd2, 32;
$L__BB0_28:
	.pragma "nounroll";
	ld.global.f32 	%f178, [%rd86+-32];
	ld.local.v2.f32 	{%f179, %f180}, [%rd85+-32];
	mul.f32 	%f181, %f16, %f179;
	sub.f32 	%f182, %f178, %f181;
	st.global.f32 	[%rd84+-32], %f182;
	ld.global.f32 	%f183, [%rd86+-28];
	mul.f32 	%f184, %f16, %f180;
	sub.f32 	%f185, %f183, %f184;
	st.global.f32 	[%rd84+-28], %f185;
	ld.global.f32 	%f186, [%rd86+-24];
	ld.local.v2.f32 	{%f187, %f188}, [%rd85+-24];
	mul.f32 	%f189, %f16, %f187;
	sub.f32 	%f190, %f186, %f189;
	st.global.f32 	[%rd84+-24], %f190;
	ld.global.f32 	%f191, [%rd86+-20];
	mul.f32 	%f192, %f16, %f188;
	sub.f32 	%f193, %f191, %f192;
	st.global.f32 	[%rd84+-20], %f193;
	ld.global.f32 	%f194, [%rd86+-16];
	ld.local.v2.f32 	{%f195, %f196}, [%rd85+-16];
	mul.f32 	%f197, %f16, %f195;
	sub.f32 	%f198, %f194, %f197;
	st.global.f32 	[%rd84+-16], %f198;
	ld.global.f32 	%f199, [%rd86+-12];
	mul.f32 	%f200, %f16, %f196;
	sub.f32 	%f201, %f199, %f200;
	st.global.f32 	[%rd84+-12], %f201;
	ld.global.f32 	%f202, [%rd86+-8];
	ld.local.v2.f32 	{%f203, %f204}, [%rd85+-8];
	mul.f32 	%f205, %f16, %f203;
	sub.f32 	%f206, %f202, %f205;
	st.global.f32 	[%rd84+-8], %f206;
	ld.global.f32 	%f207, [%rd86+-4];
	mul.f32 	%f208, %f16, %f204;
	sub.f32 	%f209, %f207, %f208;
	st.global.f32 	[%rd84+-4], %f209;
	ld.global.f32 	%f210, [%rd86];
	ld.local.v2.f32 	{%f211, %f212}, [%rd85];
	mul.f32 	%f213, %f16, %f211;
	sub.f32 	%f214, %f210, %f213;
	st.global.f32 	[%rd84], %f214;
	ld.global.f32 	%f215, [%rd86+4];
	mul.f32 	%f216, %f16, %f212;
	sub.f32 	%f217, %f215, %f216;
	st.global.f32 	[%rd84+4], %f217;
	ld.global.f32 	%f218, [%rd86+8];
	ld.local.v2.f32 	{%f219, %f220}, [%rd85+8];
	mul.f32 	%f221, %f16, %f219;
	sub.f32 	%f222, %f218, %f221;
	st.global.f32 	[%rd84+8], %f222;
	ld.global.f32 	%f223, [%rd86+12];
	mul.f32 	%f224, %f16, %f220;
	sub.f32 	%f225, %f223, %f224;
	st.global.f32 	[%rd84+12], %f225;
	ld.global.f32 	%f226, [%rd86+16];
	ld.local.v2.f32 	{%f227, %f228}, [%rd85+16];
	mul.f32 	%f229, %f16, %f227;
	sub.f32 	%f230, %f226, %f229;
	st.global.f32 	[%rd84+16], %f230;
	ld.global.f32 	%f231, [%rd86+20];
	mul.f32 	%f232, %f16, %f228;
	sub.f32 	%f233, %f231, %f232;
	st.global.f32 	[%rd84+20], %f233;
	ld.global.f32 	%f234, [%rd86+24];
	ld.local.v2.f32 	{%f235, %f236}, [%rd85+24];
	mul.f32 	%f237, %f16, %f235;
	sub.f32 	%f238, %f234, %f237;
	st.global.f32 	[%rd84+24], %f238;
	ld.global.f32 	%f239, [%rd86+28];
	mul.f32 	%f240, %f16, %f236;
	sub.f32 	%f241, %f239, %f240;
	st.global.f32 	[%rd84+28], %f241;
	add.s32 	%r61, %r61, 16;
	add.s64 	%rd86, %rd86, 64;
	add.s64 	%rd85, %rd85, 64;
	add.s64 	%rd84, %rd84, 64;
	setp.ne.s32 	%p20, %r61, 0;
	@%p20 bra 	$L__BB0_28;
$L__BB0_29:
	setp.eq.s32 	%p21, %r16, 0;
	@%p21 bra 	$L__BB0_38;
	and.b32  	%r36, %r45, 7;
	setp.lt.u32 	%p22, %r16, 8;
	@%p22 bra 	$L__BB0_32;
	mul.wide.u32 	%rd67, %r62, 4;
	add.s64 	%rd68, %rd3, %rd67;
	ld.global.f32 	%f242, [%rd68];
	add.s64 	%rd69, %rd4, %rd67;
	ld.local.f32 	%f243, [%rd69];
	mul.f32 	%f244, %f16, %f243;
	sub.f32 	%f245, %f242, %f244;
	add.s64 	%rd70, %rd2, %rd67;
	st.global.f32 	[%rd70], %f245;
	ld.global.f32 	%f246, [%rd68+4];
	ld.local.f32 	%f247, [%rd69+4];
	mul.f32 	%f248, %f16, %f247;
	sub.f32 	%f249, %f246, %f248;
	st.global.f32 	[%rd70+4], %f249;
	ld.global.f32 	%f250, [%rd68+8];
	ld.local.f32 	%f251, [%rd69+8];
	mul.f32 	%f252, %f16, %f251;
	sub.f32 	%f253, %f250, %f252;
	st.global.f32 	[%rd70+8], %f253;
	ld.global.f32 	%f254, [%rd68+12];
	ld.local.f32 	%f255, [%rd69+12];
	mul.f32 	%f256, %f16, %f255;
	sub.f32 	%f257, %f254, %f256;
	st.global.f32 	[%rd70+12], %f257;
	ld.global.f32 	%f258, [%rd68+16];
	ld.local.f32 	%f259, [%rd69+16];
	mul.f32 	%f260, %f16, %f259;
	sub.f32 	%f261, %f258, %f260;
	st.global.f32 	[%rd70+16], %f261;
	ld.global.f32 	%f262, [%rd68+20];
	ld.local.f32 	%f263, [%rd69+20];
	mul.f32 	%f264, %f16, %f263;
	sub.f32 	%f265, %f262, %f264;
	st.global.f32 	[%rd70+20], %f265;
	ld.global.f32 	%f266, [%rd68+24];
	ld.local.f32 	%f267, [%rd69+24];
	mul.f32 	%f268, %f16, %f267;
	sub.f32 	%f269, %f266, %f268;
	st.global.f32 	[%rd70+24], %f269;
	ld.global.f32 	%f270, [%rd68+28];
	ld.local.f32 	%f271, [%rd69+28];
	mul.f32 	%f272, %f16, %f271;
	sub.f32 	%f273, %f270, %f272;
	st.global.f32 	[%rd70+28], %f273;
	add.s32 	%r62, %r62, 8;
$L__BB0_32:
	setp.eq.s32 	%p23, %r36, 0;
	@%p23 bra 	$L__BB0_38;
	and.b32  	%r39, %r45, 3;
	setp.lt.u32 	%p24, %r36, 4;
	@%p24 bra 	$L__BB0_35;
	mul.wide.u32 	%rd71, %r62, 4;
	add.s64 	%rd72, %rd3, %rd71;
	ld.global.f32 	%f274, [%rd72];
	add.s64 	%rd73, %rd4, %rd71;
	ld.local.f32 	%f275, [%rd73];
	mul.f32 	%f276, %f16, %f275;
	sub.f32 	%f277, %f274, %f276;
	add.s64 	%rd74, %rd2, %rd71;
	st.global.f32 	[%rd74], %f277;
	ld.global.f32 	%f278, [%rd72+4];
	ld.local.f32 	%f279, [%rd73+4];
	mul.f32 	%f280, %f16, %f279;
	sub.f32 	%f281, %f278, %f280;
	st.global.f32 	[%rd74+4], %f281;
	ld.global.f32 	%f282, [%rd72+8];
	ld.local.f32 	%f283, [%rd73+8];
	mul.f32 	%f284, %f16, %f283;
	sub.f32 	%f285, %f282, %f284;
	st.global.f32 	[%rd74+8], %f285;
	ld.global.f32 	%f286, [%rd72+12];
	ld.local.f32 	%f287, [%rd73+12];
	mul.f32 	%f288, %f16, %f287;
	sub.f32 	%f289, %f286, %f288;
	st.global.f32 	[%rd74+12], %f289;
	add.s32 	%r62, %r62, 4;
$L__BB0_35:
	setp.eq.s32 	%p25, %r39, 0;
	@%p25 bra 	$L__BB0_38;
	mul.wide.u32 	%rd75, %r62, 4;
	add.s64 	%rd89, %rd2, %rd75;
	add.s64 	%rd88, %rd4, %rd75;
	add.s64 	%rd87, %rd3, %rd75;
	neg.s32 	%r65, %r39;
$L__BB0_37:
	.pragma "nounroll";
	ld.global.f32 	%f290, [%rd87];
	ld.local.f32 	%f291, [%rd88];
	mul.f32 	%f292, %f16, %f291;
	sub.f32 	%f293, %f290, %f292;
	st.global.f32 	[%rd89], %f293;
	add.s64 	%rd89, %rd89, 4;
	add.s64 	%rd88, %rd88, 4;
	add.s64 	%rd87, %rd87, 4;
	add.s32 	%r65, %r65, 1;
	setp.ne.s32 	%p26, %r65, 0;
	@%p26 bra 	$L__BB0_37;
$L__BB0_38:
	ret;

}


// ===== COMPILED SASS (sm_100) =====

	.target	sm_100

	.elftype	@"ET_EXEC"


//--------------------- .note.nv.tkinfo           --------------------------
	.section	.note.nv.tkinfo,"",@"SHT_NOTE"
	.sectionflags	@"SHF_NOTE_NV_TKINFO"
	.tkinfo
        /*0018*/ 	.word	0x00000002
        /*0030*/ 	.string	""
        /*0030*/ 	.string	"ptxas"
        /*0030*/ 	.string	"Cuda compilation tools, release 13.0, V13.0.88"
        /*0030*/ 	.string	"Build cuda_13.0.r13.0/compiler.36424714_0"
        /*0030*/ 	.string	"-arch sm_100 -m 64 "



//--------------------- .note.nv.cuinfo           --------------------------
	.section	.note.nv.cuinfo,"",@"SHT_NOTE"
	.sectionflags	@"SHF_NOTE_NV_CUINFO"
        /*0018*/ 	.short	0x0002
        /*001a*/ 	.short	0x0064
        /*001c*/ 	.short	0x0082
	.zero		2


//--------------------- .nv.info                  --------------------------
	.section	.nv.info,"",@"SHT_CUDA_INFO"
	.align	4


	//----- nvinfo : EIATTR_REGCOUNT
	.align		4
        /*0000*/ 	.byte	0x04, 0x2f
        /*0002*/ 	.short	(.L_1 - .L_0)
	.align		4
.L_0:
        /*0004*/ 	.word	index@(_Z14grad_desc_stepiifPfS_S_S_S_)
        /*0008*/ 	.word	0x00000020


	//----- nvinfo : EIATTR_FRAME_SIZE
	.align		4
.L_1:
        /*000c*/ 	.byte	0x04, 0x11
        /*000e*/ 	.short	(.L_3 - .L_2)
	.align		4
.L_2:
        /*0010*/ 	.word	index@($__internal_0_$__cuda_sm20_rcp_rn_f32_slowpath)
        /*0014*/ 	.word	0x00000078


	//----- nvinfo : EIATTR_FRAME_SIZE
	.align		4
.L_3:
        /*0018*/ 	.byte	0x04, 0x11
        /*001a*/ 	.short	(.L_5 - .L_4)
	.align		4
.L_4:
        /*001c*/ 	.word	index@(_Z14grad_desc_stepiifPfS_S_S_S_)
        /*0020*/ 	.word	0x00000078


	//----- nvinfo : EIATTR_MIN_STACK_SIZE
	.align		4
.L_5:
        /*0024*/ 	.byte	0x04, 0x12
        /*0026*/ 	.short	(.L_7 - .L_6)
	.align		4
.L_6:
        /*0028*/ 	.word	index@(_Z14grad_desc_stepiifPfS_S_S_S_)
        /*002c*/ 	.word	0x00000078
.L_7:


//--------------------- .nv.compat                --------------------------
	.section	.nv.compat,"",@"SHT_CUDA_COMPAT_INFO"
	.align	4
        /*0000*/ 	.byte	0x02, 0x09, 0x00, 0x00, 0x02, 0x02, 0x01, 0x00, 0x02, 0x05, 0x05, 0x00, 0x03, 0x07, 0x01, 0x01
        /*0010*/ 	.byte	0x02, 0x03, 0x00, 0x00, 0x02, 0x06, 0x01, 0x00, 0x04, 0x0b, 0x08, 0x00, 0x09, 0x00, 0x00, 0x00
        /*0020*/ 	.byte	0x00, 0x00, 0x00, 0x00


//--------------------- .nv.info._Z14grad_desc_stepiifPfS_S_S_S_ --------------------------
	.section	.nv.info._Z14grad_desc_stepiifPfS_S_S_S_,"",@"SHT_CUDA_INFO"
	.sectionflags	@""
	.align	4


	//----- nvinfo : EIATTR_CUDA_API_VERSION
	.align		4
        /*0000*/ 	.byte	0x04, 0x37
        /*0002*/ 	.short	(.L_9 - .L_8)
.L_8:
        /*0004*/ 	.word	0x00000082


	//----- nvinfo : EIATTR_KPARAM_INFO
	.align		4
.L_9:
        /*0008*/ 	.byte	0x04, 0x17
        /*000a*/ 	.short	(.L_11 - .L_10)
.L_10:
        /*000c*/ 	.word	0x00000000
        /*0010*/ 	.short	0x0007
        /*0012*/ 	.short	0x0030
        /*0014*/ 	.byte	0x00, 0xf5, 0x21, 0x00


	//----- nvinfo : EIATTR_KPARAM_INFO
	.align		4
.L_11:
        /*0018*/ 	.byte	0x04, 0x17
        /*001a*/ 	.short	(.L_13 - .L_12)
.L_12:
        /*001c*/ 	.word	0x00000000
        /*0020*/ 	.short	0x0006
        /*0022*/ 	.short	0x0028
        /*0024*/ 	.byte	0x00, 0xf5, 0x21, 0x00


	//----- nvinfo : EIATTR_KPARAM_INFO
	.align		4
.L_13:
        /*0028*/ 	.byte	0x04, 0x17
        /*002a*/ 	.short	(.L_15 - .L_14)
.L_14:
        /*002c*/ 	.word	0x00000000
        /*0030*/ 	.short	0x0005
        /*0032*/ 	.short	0x0020
        /*0034*/ 	.byte	0x00, 0xf5, 0x21, 0x00


	//----- nvinfo : EIATTR_KPARAM_INFO
	.align		4
.L_15:
        /*0038*/ 	.byte	0x04, 0x17
        /*003a*/ 	.short	(.L_17 - .L_16)
.L_16:
        /*003c*/ 	.word	0x00000000
        /*0040*/ 	.short	0x0004
        /*0042*/ 	.short	0x0018
        /*0044*/ 	.byte	0x00, 0xf5, 0x21, 0x00


	//----- nvinfo : EIATTR_KPARAM_INFO
	.align		4
.L_17:
        /*0048*/ 	.byte	0x04, 0x17
        /*004a*/ 	.short	(.L_19 - .L_18)
.L_18:
        /*004c*/ 	.word	0x00000000
        /*0050*/ 	.short	0x0003
        /*0052*/ 	.short	0x0010
        /*0054*/ 	.byte	0x00, 0xf5, 0x21, 0x00


	//----- nvinfo : EIATTR_KPARAM_INFO
	.align		4
.L_19:
        /*0058*/ 	.byte	0x04, 0x17
        /*005a*/ 	.short	(.L_21 - .L_20)
.L_20:
        /*005c*/ 	.word	0x00000000
        /*0060*/ 	.short	0x0002
        /*0062*/ 	.short	0x0008
        /*0064*/ 	.byte	0x00, 0xf0, 0x11, 0x00


	//----- nvinfo : EIATTR_KPARAM_INFO
	.align		4
.L_21:
        /*0068*/ 	.byte	0x04, 0x17
        /*006a*/ 	.short	(.L_23 - .L_22)
.L_22:
        /*006c*/ 	.word	0x00000000
        /*0070*/ 	.short	0x0001
        /*0072*/ 	.short	0x0004
        /*0074*/ 	.byte	0x00, 0xf0, 0x11, 0x00


	//----- nvinfo : EIATTR_KPARAM_INFO
	.align		4
.L_23:
        /*0078*/ 	.byte	0x04, 0x17
        /*007a*/ 	.short	(.L_25 - .L_24)
.L_24:
        /*007c*/ 	.word	0x00000000
        /*0080*/ 	.short	0x0000
        /*0082*/ 	.short	0x0000
        /*0084*/ 	.byte	0x00, 0xf0, 0x11, 0x00


	//----- nvinfo : EIATTR_SPARSE_MMA_MASK
	.align		4
.L_25:
        /*0088*/ 	.byte	0x03, 0x50
        /*008a*/ 	.short	0x0000


	//----- nvinfo : EIATTR_MAXREG_COUNT
	.align		4
        /*008c*/ 	.byte	0x03, 0x1b
        /*008e*/ 	.short	0x00ff


	//----- nvinfo : EIATTR_MERCURY_ISA_VERSION
	.align		4
        /*0090*/ 	.byte	0x03, 0x5f
        /*0092*/ 	.short	0x0101


	//----- nvinfo : EIATTR_VRC_CTA_INIT_COUNT
	.align		4
        /*0094*/ 	.byte	0x02, 0x4a
	.zero		1
	.zero		1


	//----- nvinfo : EIATTR_EXIT_INSTR_OFFSETS
	.align		4
        /*0098*/ 	.byte	0x04, 0x1c
        /*009a*/ 	.short	(.L_27 - .L_26)


	//   ....[0]....
.L_26:
        /*009c*/ 	.word	0x000009f0


	//   ....[1]....
        /*00a0*/ 	.word	0x000018c0


	//   ....[2]....
        /*00a4*/ 	.word	0x00001b40


	//   ....[3]....
        /*00a8*/ 	.word	0x00001ce0


	//   ....[4]....
        /*00ac*/ 	.word	0x00001e90


	//----- nvinfo : EIATTR_CRS_STACK_SIZE
	.align		4
.L_27:
        /*00b0*/ 	.byte	0x04, 0x1e
        /*00b2*/ 	.short	(.L_29 - .L_28)
.L_28:
        /*00b4*/ 	.word	0x00000000


	//----- nvinfo : EIATTR_CBANK_PARAM_SIZE
	.align		4
.L_29:
        /*00b8*/ 	.byte	0x03, 0x19
        /*00ba*/ 	.short	0x0038


	//----- nvinfo : EIATTR_PARAM_CBANK
	.align		4
        /*00bc*/ 	.byte	0x04, 0x0a
        /*00be*/ 	.short	(.L_31 - .L_30)
	.align		4
.L_30:
        /*00c0*/ 	.word	index@(.nv.constant0._Z14grad_desc_stepiifPfS_S_S_S_)
        /*00c4*/ 	.short	0x0380
        /*00c6*/ 	.short	0x0038


	//----- nvinfo : EIATTR_SW_WAR
	.align		4
.L_31:
        /*00c8*/ 	.byte	0x04, 0x36
        /*00ca*/ 	.short	(.L_33 - .L_32)
.L_32:
        /*00cc*/ 	.word	0x00000008
.L_33:


//--------------------- .nv.callgraph             --------------------------
	.section	.nv.callgraph,"",@"SHT_CUDA_CALLGRAPH"
	.align	4
	.sectionentsize	8
	.align		4
        /*0000*/ 	.word	0x00000000
	.align		4
        /*0004*/ 	.word	0xffffffff
	.align		4
        /*0008*/ 	.word	0x00000000
	.align		4
        /*000c*/ 	.word	0xfffffffe
	.align		4
        /*0010*/ 	.word	0x00000000
	.align		4
        /*0014*/ 	.word	0xfffffffd
	.align		4
        /*0018*/ 	.word	0x00000000
	.align		4
        /*001c*/ 	.word	0xfffffffc


//--------------------- .text._Z14grad_desc_stepiifPfS_S_S_S_ --------------------------
	.section	.text._Z14grad_desc_stepiifPfS_S_S_S_,"ax",@progbits
	.align	128
        .global         _Z14grad_desc_stepiifPfS_S_S_S_
        .type           _Z14grad_desc_stepiifPfS_S_S_S_,@function
        .size           _Z14grad_desc_stepiifPfS_S_S_S_,(.L_x_23 - _Z14grad_desc_stepiifPfS_S_S_S_)
        .other          _Z14grad_desc_stepiifPfS_S_S_S_,@"STO_CUDA_ENTRY STV_DEFAULT"
_Z14grad_desc_stepiifPfS_S_S_S_:
.text._Z14grad_desc_stepiifPfS_S_S_S_:
[----:B------:R-:W0:Y:S08]  /*0000*/  LDC R1, c[0x0][0x37c] ;  /* 0x0000df00ff017b82 */ /* 0x000e300000000800 */
[----:B------:R-:W1:Y:S01]  /*0010*/  LDC R0, c[0x0][0x380] ;  /* 0x0000e000ff007b82 */ /* 0x000e620000000800 */
[----:B------:R-:W2:Y:S01]  /*0020*/  LDCU.64 UR8, c[0x0][0x358] ;  /* 0x00006b00ff0877ac */ /* 0x000ea20008000a00 */
[----:B------:R-:W-:Y:S01]  /*0030*/  HFMA2 R14, -RZ, RZ, 0, 0 ;  /* 0x00000000ff0e7431 */ /* 0x000fe200000001ff */
[----:B0-----:R-:W-:-:S02]  /*0040*/  IADD3 R1, PT, PT, R1, -0x78, RZ ;  /* 0xffffff8801017810 */ /* 0x001fc40007ffe0ff */
[----:B-1----:R-:W-:-:S13]  /*0050*/  ISETP.GE.AND P0, PT, R0, 0x1, PT ;  /* 0x000000010000780c */ /* 0x002fda0003f06270 */
[----:B--2---:R-:W-:Y:S05]  /*0060*/  @!P0 BRA `(.L_x_0) ;  /* 0x0000000800608947 */ /* 0x004fea0003800000 */
[C---:B------:R-:W-:Y:S02]  /*0070*/  ISETP.GE.U32.AND P2, PT, R0.reuse, 0x10, PT ;  /* 0x000000100000780c */ /* 0x040fe40003f46070 */
[----:B------:R-:W-:Y:S02]  /*0080*/  LOP3.LUT R24, R0, 0xf, RZ, 0xc0, !PT ;  /* 0x0000000f00187812 */ /* 0x000fe400078ec0ff */
[----:B------:R-:W-:Y:S02]  /*0090*/  MOV R14, RZ ;  /* 0x000000ff000e7202 */ /* 0x000fe40000000f00 */
[----:B------:R-:W-:Y:S02]  /*00a0*/  ISETP.NE.AND P1, PT, R24, RZ, PT ;  /* 0x000000ff1800720c */ /* 0x000fe40003f25270 */
[----:B------:R-:W-:-:S05]  /*00b0*/  MOV R6, RZ ;  /* 0x000000ff00067202 */ /* 0x000fca0000000f00 */
[----:B------:R-:W-:Y:S06]  /*00c0*/  @!P2 BRA `(.L_x_1) ;  /* 0x000000040010a947 */ /* 0x000fec0003800000 */
[----:B------:R-:W0:Y:S01]  /*00d0*/  LDCU.64 UR6, c[0x0][0x390] ;  /* 0x00007200ff0677ac */ /* 0x000e220008000a00 */
[----:B------:R-:W-:Y:S02]  /*00e0*/  LOP3.LUT R6, R0, 0x7ffffff0, RZ, 0xc0, !PT ;  /* 0x7ffffff000067812 */ /* 0x000fe400078ec0ff */
[----:B------:R-:W-:Y:S01]  /*00f0*/  MOV R14, RZ ;  /* 0x000000ff000e7202 */ /* 0x000fe20000000f00 */
[----:B------:R-:W1:Y:S01]  /*0100*/  LDCU.64 UR4, c[0x0][0x3b0] ;  /* 0x00007600ff0477ac */ /* 0x000e620008000a00 */
[----:B------:R-:W-:Y:S01]  /*0110*/  IADD3 R7, PT, PT, -R6, RZ, RZ ;  /* 0x000000ff06077210 */ /* 0x000fe20007ffe1ff */
[----:B0-----:R-:W-:Y:S02]  /*0120*/  UIADD3 UR6, UP0, UPT, UR6, 0x20, URZ ;  /* 0x0000002006067890 */ /* 0x001fe4000ff1e0ff */
[----:B-1----:R-:W-:Y:S02]  /*0130*/  UIADD3 UR4, UP1, UPT, UR4, 0x20, URZ ;  /* 0x0000002004047890 */ /* 0x002fe4000ff3e0ff */
[----:B------:R-:W-:-:S02]  /*0140*/  UIADD3.X UR7, UPT, UPT, URZ, UR7, URZ, UP0, !UPT ;  /* 0x00000007ff077290 */ /* 0x000fc400087fe4ff */
[----:B------:R-:W-:Y:S01]  /*0150*/  IMAD.U32 R2, RZ, RZ, UR6 ;  /* 0x00000006ff027e24 */ /* 0x000fe2000f8e00ff */
[----:B------:R-:W-:Y:S01]  /*0160*/  UIADD3.X UR5, UPT, UPT, URZ, UR5, URZ, UP1, !UPT ;  /* 0x00000005ff057290 */ /* 0x000fe20008ffe4ff */
[----:B------:R-:W-:Y:S02]  /*0170*/  MOV R4, UR4 ;  /* 0x0000000400047c02 */ /* 0x000fe40008000f00 */
[----:B------:R-:W-:-:S03]  /*0180*/  MOV R3, UR7 ;  /* 0x0000000700037c02 */ /* 0x000fc60008000f00 */
[----:B------:R-:W-:-:S07]  /*0190*/  MOV R5, UR5 ;  /* 0x0000000500057c02 */ /* 0x000fce0008000f00 */
.L_x_2:
[----:B------:R-:W2:Y:S04]  /*01a0*/  LDG.E R15, desc[UR8][R2.64+-0x20] ;  /* 0xffffe008020f7981 */ /* 0x000ea8000c1e1900 */
[----:B------:R-:W2:Y:S04]  /*01b0*/  LDG.E R16, desc[UR8][R4.64+-0x20] ;  /* 0xffffe00804107981 */ /* 0x000ea8000c1e1900 */
[----:B------:R-:W3:Y:S04]  /*01c0*/  LDG.E R17, desc[UR8][R2.64+-0x1c] ;  /* 0xffffe40802117981 */ /* 0x000ee8000c1e1900 */
[----:B------:R-:W3:Y:S04]  /*01d0*/  LDG.E R25, desc[UR8][R4.64+-0x1c] ;  /* 0xffffe40804197981 */ /* 0x000ee8000c1e1900 */
[----:B------:R-:W4:Y:S04]  /*01e0*/  LDG.E R18, desc[UR8][R2.64+-0x18] ;  /* 0xffffe80802127981 */ /* 0x000f28000c1e1900 */
[----:B------:R-:W4:Y:S04]  /*01f0*/  LDG.E R19, desc[UR8][R4.64+-0x18] ;  /* 0xffffe80804137981 */ /* 0x000f28000c1e1900 */
[----:B------:R-:W5:Y:S04]  /*0200*/  LDG.E R21, desc[UR8][R2.64+-0x14] ;  /* 0xffffec0802157981 */ /* 0x000f68000c1e1900 */
        /* <DEDUP_REMOVED lines=8> */
[----:B------:R-:W5:Y:S01]  /*0290*/  LDG.E R13, desc[UR8][R4.64+-0x4] ;  /* 0xfffffc08040d7981 */ /* 0x000f62000c1e1900 */
[----:B--2---:R-:W-:-:S03]  /*02a0*/  FFMA R16, R15, R16, R14 ;  /* 0x000000100f107223 */ /* 0x004fc6000000000e */
[----:B------:R-:W2:Y:S04]  /*02b0*/  LDG.E R14, desc[UR8][R2.64] ;  /* 0x00000008020e7981 */ /* 0x000ea8000c1e1900 */
[----:B------:R-:W2:Y:S01]  /*02c0*/  LDG.E R15, desc[UR8][R4.64] ;  /* 0x00000008040f7981 */ /* 0x000ea2000c1e1900 */
[----:B---3--:R-:W-:-:S03]  /*02d0*/  FFMA R25, R17, R25, R16 ;  /* 0x0000001911197223 */ /* 0x008fc60000000010 */
[----:B------:R-:W3:Y:S04]  /*02e0*/  LDG.E R16, desc[UR8][R2.64+0x4] ;  /* 0x0000040802107981 */ /* 0x000ee8000c1e1900 */
[----:B------:R-:W3:Y:S01]  /*02f0*/  LDG.E R17, desc[UR8][R4.64+0x4] ;  /* 0x0000040804117981 */ /* 0x000ee2000c1e1900 */
[----:B----4-:R-:W-:-:S03]  /*0300*/  FFMA R26, R18, R19, R25 ;  /* 0x00000013121a7223 */ /* 0x010fc60000000019 */
[----:B------:R-:W4:Y:S04]  /*0310*/  LDG.E R18, desc[UR8][R2.64+0x8] ;  /* 0x0000080802127981 */ /* 0x000f28000c1e1900 */
[----:B------:R-:W4:Y:S01]  /*0320*/  LDG.E R19, desc[UR8][R4.64+0x8] ;  /* 0x0000080804137981 */ /* 0x000f22000c1e1900 */
[----:B-----5:R-:W-:-:S03]  /*0330*/  FFMA R25, R21, R20, R26 ;  /* 0x0000001415197223 */ /* 0x020fc6000000001a */
[----:B------:R-:W5:Y:S04]  /*0340*/  LDG.E R20, desc[UR8][R2.64+0xc] ;  /* 0x00000c0802147981 */ /* 0x000f68000c1e1900 */
[----:B------:R-:W5:Y:S01]  /*0350*/  LDG.E R21, desc[UR8][R4.64+0xc] ;  /* 0x00000c0804157981 */ /* 0x000f62000c1e1900 */
[----:B------:R-:W-:-:S03]  /*0360*/  FFMA R25, R22, R23, R25 ;  /* 0x0000001716197223 */ /* 0x000fc60000000019 */
        /* <DEDUP_REMOVED lines=9> */
[----:B------:R0:W5:Y:S04]  /*0400*/  LDG.E R12, desc[UR8][R2.64+0x1c] ;  /* 0x00001c08020c7981 */ /* 0x000168000c1e1900 */
[----:B------:R1:W5:Y:S01]  /*0410*/  LDG.E R13, desc[UR8][R4.64+0x1c] ;  /* 0x00001c08040d7981 */ /* 0x000362000c1e1900 */
[----:B------:R-:W-:-:S04]  /*0420*/  IADD3 R7, PT, PT, R7, 0x10, RZ ;  /* 0x0000001007077810 */ /* 0x000fc80007ffe0ff */
[----:B------:R-:W-:Y:S02]  /*0430*/  ISETP.NE.AND P2, PT, R7, RZ, PT ;  /* 0x000000ff0700720c */ /* 0x000fe40003f45270 */
[----:B0-----:R-:W-:Y:S02]  /*0440*/  IADD3 R2, P3, PT, R2, 0x40, RZ ;  /* 0x0000004002027810 */ /* 0x001fe40007f7e0ff */
[----:B-1----:R-:W-:Y:S02]  /*0450*/  IADD3 R4, P4, PT, R4, 0x40, RZ ;  /* 0x0000004004047810 */ /* 0x002fe40007f9e0ff */
[----:B------:R-:W-:Y:S02]  /*0460*/  IADD3.X R3, PT, PT, RZ, R3, RZ, P3, !PT ;  /* 0x00000003ff037210 */ /* 0x000fe40001ffe4ff */
[----:B------:R-:W-:Y:S01]  /*0470*/  IADD3.X R5, PT, PT, RZ, R5, RZ, P4, !PT ;  /* 0x00000005ff057210 */ /* 0x000fe200027fe4ff */
[----:B--2---:R-:W-:-:S04]  /*0480*/  FFMA R15, R14, R15, R25 ;  /* 0x0000000f0e0f7223 */ /* 0x004fc80000000019 */
[----:B---3--:R-:W-:-:S04]  /*0490*/  FFMA R15, R16, R17, R15 ;  /* 0x00000011100f7223 */ /* 0x008fc8000000000f */
[----:B----4-:R-:W-:-:S04]  /*04a0*/  FFMA R15, R18, R19, R15 ;  /* 0x00000013120f7223 */ /* 0x010fc8000000000f */
[----:B-----5:R-:W-:-:S04]  /*04b0*/  FFMA R15, R20, R21, R15 ;  /* 0x00000015140f7223 */ /* 0x020fc8000000000f */
[----:B------:R-:W-:-:S04]  /*04c0*/  FFMA R15, R22, R23, R15 ;  /* 0x00000017160f7223 */ /* 0x000fc8000000000f */
[----:B------:R-:W-:-:S04]  /*04d0*/  FFMA R8, R8, R9, R15 ;  /* 0x0000000908087223 */ /* 0x000fc8000000000f */
[----:B------:R-:W-:-:S04]  /*04e0*/  FFMA R11, R11, R10, R8 ;  /* 0x0000000a0b0b7223 */ /* 0x000fc80000000008 */
[----:B------:R-:W-:Y:S01]  /*04f0*/  FFMA R14, R12, R13, R11 ;  /* 0x0000000d0c0e7223 */ /* 0x000fe2000000000b */
[----:B------:R-:W-:Y:S06]  /*0500*/  @P2 BRA `(.L_x_2) ;  /* 0xfffffffc00242947 */ /* 0x000fec000383ffff */
.L_x_1:
[----:B------:R-:W-:Y:S05]  /*0510*/  @!P1 BRA `(.L_x_0) ;  /* 0x0000000400349947 */ /* 0x000fea0003800000 */
[----:B------:R-:W-:Y:S02]  /*0520*/  ISETP.GE.U32.AND P1, PT, R24, 0x8, PT ;  /* 0x000000081800780c */ /* 0x000fe40003f26070 */
[----:B------:R-:W-:-:S04]  /*0530*/  LOP3.LUT R17, R0, 0x7, RZ, 0xc0, !PT ;  /* 0x0000000700117812 */ /* 0x000fc800078ec0ff */
[----:B------:R-:W-:-:S07]  /*0540*/  ISETP.NE.AND P2, PT, R17, RZ, PT ;  /* 0x000000ff1100720c */ /* 0x000fce0003f45270 */
[----:B------:R-:W-:Y:S06]  /*0550*/  @!P1 BRA `(.L_x_3) ;  /* 0x0000000000749947 */ /* 0x000fec0003800000 */
[----:B------:R-:W0:Y:S08]  /*0560*/  LDC.64 R2, c[0x0][0x390] ;  /* 0x0000e400ff027b82 */ /* 0x000e300000000a00 */
[----:B------:R-:W1:Y:S01]  /*0570*/  LDC.64 R4, c[0x0][0x3b0] ;  /* 0x0000ec00ff047b82 */ /* 0x000e620000000a00 */
[----:B0-----:R-:W-:-:S05]  /*0580*/  IMAD.WIDE.U32 R2, R6, 0x4, R2 ;  /* 0x0000000406027825 */ /* 0x001fca00078e0002 */
[----:B------:R-:W2:Y:S01]  /*0590*/  LDG.E R9, desc[UR8][R2.64] ;  /* 0x0000000802097981 */ /* 0x000ea2000c1e1900 */
[----:B-1----:R-:W-:-:S03]  /*05a0*/  IMAD.WIDE.U32 R4, R6, 0x4, R4 ;  /* 0x0000000406047825 */ /* 0x002fc600078e0004 */
[----:B------:R-:W3:Y:S04]  /*05b0*/  LDG.E R12, desc[UR8][R2.64+0x4] ;  /* 0x00000408020c7981 */ /* 0x000ee8000c1e1900 */
[----:B------:R-:W2:Y:S04]  /*05c0*/  LDG.E R10, desc[UR8][R4.64] ;  /* 0x00000008040a7981 */ /* 0x000ea8000c1e1900 */
        /* <DEDUP_REMOVED lines=13> */
[----:B------:R-:W-:-:S02]  /*06a0*/  VIADD R6, R6, 0x8 ;  /* 0x0000000806067836 */ /* 0x000fc40000000000 */
[----:B--2---:R-:W-:-:S04]  /*06b0*/  FFMA R9, R9, R10, R14 ;  /* 0x0000000a09097223 */ /* 0x004fc8000000000e */
[----:B---3--:R-:W-:-:S04]  /*06c0*/  FFMA R9, R12, R11, R9 ;  /* 0x0000000b0c097223 */ /* 0x008fc80000000009 */
[----:B----4-:R-:W-:-:S04]  /*06d0*/  FFMA R9, R16, R13, R9 ;  /* 0x0000000d10097223 */ /* 0x010fc80000000009 */
[----:B-----5:R-:W-:-:S04]  /*06e0*/  FFMA R9, R18, R15, R9 ;  /* 0x0000000f12097223 */ /* 0x020fc80000000009 */
[----:B------:R-:W-:-:S04]  /*06f0*/  FFMA R9, R20, R19, R9 ;  /* 0x0000001314097223 */ /* 0x000fc80000000009 */
[----:B------:R-:W-:-:S04]  /*0700*/  FFMA R22, R22, R21, R9 ;  /* 0x0000001516167223 */ /* 0x000fc80000000009 */
[----:B------:R-:W-:-:S04]  /*0710*/  FFMA R7, R7, R8, R22 ;  /* 0x0000000807077223 */ /* 0x000fc80000000016 */
[----:B------:R-:W-:-:S07]  /*0720*/  FFMA R14, R24, R23, R7 ;  /* 0x00000017180e7223 */ /* 0x000fce0000000007 */
.L_x_3:
        /* <DEDUP_REMOVED lines=16> */
[----:B------:R-:W5:Y:S01]  /*0830*/  LDG.E R13, desc[UR8][R4.64+0xc] ;  /* 0x00000c08040d7981 */ /* 0x000f62000c1e1900 */
[----:B------:R-:W-:Y:S01]  /*0840*/  IADD3 R6, PT, PT, R6, 0x4, RZ ;  /* 0x0000000406067810 */ /* 0x000fe20007ffe0ff */
[----:B--2---:R-:W-:-:S04]  /*0850*/  FFMA R7, R7, R8, R14 ;  /* 0x0000000807077223 */ /* 0x004fc8000000000e */
[----:B---3--:R-:W-:-:S04]  /*0860*/  FFMA R7, R10, R9, R7 ;  /* 0x000000090a077223 */ /* 0x008fc80000000007 */
[----:B----4-:R-:W-:-:S04]  /*0870*/  FFMA R7, R12, R11, R7 ;  /* 0x0000000b0c077223 */ /* 0x010fc80000000007 */
[----:B-----5:R-:W-:-:S07]  /*0880*/  FFMA R14, R16, R13, R7 ;  /* 0x0000000d100e7223 */ /* 0x020fce0000000007 */
.L_x_4:
[----:B------:R-:W-:Y:S05]  /*0890*/  @!P2 BRA `(.L_x_0) ;  /* 0x000000000054a947 */ /* 0x000fea0003800000 */
[----:B------:R-:W0:Y:S01]  /*08a0*/  LDC.64 R2, c[0x0][0x3b0] ;  /* 0x0000ec00ff027b82 */ /* 0x000e220000000a00 */
[----:B------:R-:W-:-:S07]  /*08b0*/  IADD3 R0, PT, PT, -R0, RZ, RZ ;  /* 0x000000ff00007210 */ /* 0x000fce0007ffe1ff */
[----:B------:R-:W1:Y:S01]  /*08c0*/  LDC.64 R4, c[0x0][0x390] ;  /* 0x0000e400ff047b82 */ /* 0x000e620000000a00 */
[----:B0-----:R-:W-:-:S03]  /*08d0*/  IMAD.WIDE.U32 R2, R6, 0x4, R2 ;  /* 0x0000000406027825 */ /* 0x001fc600078e0002 */
[----:B------:R-:W-:Y:S02]  /*08e0*/  MOV R8, R2 ;  /* 0x0000000200087202 */ /* 0x000fe40000000f00 */
[----:B------:R-:W-:Y:S01]  /*08f0*/  MOV R9, R3 ;  /* 0x0000000300097202 */ /* 0x000fe20000000f00 */
[----:B-1----:R-:W-:-:S07]  /*0900*/  IMAD.WIDE.U32 R6, R6, 0x4, R4 ;  /* 0x0000000406067825 */ /* 0x002fce00078e0004 */
.L_x_5:
[----:B------:R-:W-:Y:S01]  /*0910*/  MOV R3, R7 ;  /* 0x0000000700037202 */ /* 0x000fe20000000f00 */
[----:B------:R-:W-:Y:S01]  /*0920*/  IMAD.MOV.U32 R4, RZ, RZ, R8 ;  /* 0x000000ffff047224 */ /* 0x000fe200078e0008 */
[----:B------:R-:W-:Y:S02]  /*0930*/  MOV R2, R6 ;  /* 0x0000000600027202 */ /* 0x000fe40000000f00 */
[----:B------:R-:W-:-:S03]  /*0940*/  MOV R5, R9 ;  /* 0x0000000900057202 */ /* 0x000fc60000000f00 */
[----:B------:R-:W2:Y:S04]  /*0950*/  LDG.E R3, desc[UR8][R2.64] ;  /* 0x0000000802037981 */ /* 0x000ea8000c1e1900 */
[----:B------:R-:W2:Y:S01]  /*0960*/  LDG.E R4, desc[UR8][R4.64] ;  /* 0x0000000804047981 */ /* 0x000ea2000c1e1900 */
[----:B------:R-:W-:Y:S02]  /*0970*/  IADD3 R0, PT, PT, R0, 0x1, RZ ;  /* 0x0000000100007810 */ /* 0x000fe40007ffe0ff */
[----:B------:R-:W-:Y:S02]  /*0980*/  IADD3 R8, P2, PT, R8, 0x4, RZ ;  /* 0x0000000408087810 */ /* 0x000fe40007f5e0ff */
[----:B------:R-:W-:Y:S02]  /*0990*/  ISETP.NE.AND P1, PT, R0, RZ, PT ;  /* 0x000000ff0000720c */ /* 0x000fe40003f25270 */
[----:B------:R-:W-:-:S02]  /*09a0*/  IADD3 R6, P3, PT, R6, 0x4, RZ ;  /* 0x0000000406067810 */ /* 0x000fc40007f7e0ff */
[----:B------:R-:W-:Y:S02]  /*09b0*/  IADD3.X R9, PT, PT, RZ, R9, RZ, P2, !PT ;  /* 0x00000009ff097210 */ /* 0x000fe400017fe4ff */
[----:B------:R-:W-:Y:S01]  /*09c0*/  IADD3.X R7, PT, PT, RZ, R7, RZ, P3, !PT ;  /* 0x00000007ff077210 */ /* 0x000fe20001ffe4ff */
[----:B--2---:R-:W-:-:S06]  /*09d0*/  FFMA R14, R3, R4, R14 ;  /* 0x00000004030e7223 */ /* 0x004fcc000000000e */
[----:B------:R-:W-:Y:S05]  /*09e0*/  @P1 BRA `(.L_x_5) ;  /* 0xfffffffc00c81947 */ /* 0x000fea000383ffff */
.L_x_0:
[----:B------:R-:W-:Y:S05]  /*09f0*/  @!P0 EXIT ;  /* 0x000000000000894d */ /* 0x000fea0003800000 */
[----:B------:R-:W-:Y:S01]  /*0a00*/  HFMA2 R3, -RZ, RZ, 0.96630859375, -0.0022525787353515625 ;  /* 0x3bbb989dff037431 */ /* 0x000fe200000001ff */
[----:B------:R-:W-:-:S04]  /*0a10*/  MOV R5, 0x437c0000 ;  /* 0x437c000000057802 */ /* 0x000fc80000000f00 */
[----:B------:R-:W-:-:S04]  /*0a20*/  FFMA.SAT R0, -R14, R3, 0.5 ;  /* 0x3f0000000e007423 */ /* 0x000fc80000002103 */
[----:B------:R-:W-:-:S04]  /*0a30*/  FFMA.RM R0, R0, R5, 12582913 ;  /* 0x4b40000100007423 */ /* 0x000fc80000004005 */
[C---:B------:R-:W-:Y:S01]  /*0a40*/  FADD R3, R0.reuse, -12583039 ;  /* 0xcb40007f00037421 */ /* 0x040fe20000000000 */
[----:B------:R-:W-:-:S03]  /*0a50*/  IMAD.SHL.U32 R0, R0, 0x800000, RZ ;  /* 0x0080000000007824 */ /* 0x000fc600078e00ff */
[----:B------:R-:W-:-:S04]  /*0a60*/  FFMA R3, -R14, 1.4426950216293334961, -R3 ;  /* 0x3fb8aa3b0e037823 */ /* 0x000fc80000000903 */
[----:B------:R-:W-:-:S06]  /*0a70*/  FFMA R3, -R14, 1.925963033500011079e-08, R3 ;  /* 0x32a570600e037823 */ /* 0x000fcc0000000103 */
[----:B------:R-:W0:Y:S02]  /*0a80*/  MUFU.EX2 R3, R3 ;  /* 0x0000000300037308 */ /* 0x000e240000000800 */
[----:B0-----:R-:W-:-:S05]  /*0a90*/  FFMA R5, R3, R0, 1 ;  /* 0x3f80000003057423 */ /* 0x001fca0000000000 */
[----:B------:R-:W-:-:S04]  /*0aa0*/  IADD3 R0, PT, PT, R5, 0x1800000, RZ ;  /* 0x0180000005007810 */ /* 0x000fc80007ffe0ff */
[----:B------:R-:W-:-:S04]  /*0ab0*/  LOP3.LUT R0, R0, 0x7f800000, RZ, 0xc0, !PT ;  /* 0x7f80000000007812 */ /* 0x000fc800078ec0ff */
[----:B------:R-:W-:-:S13]  /*0ac0*/  ISETP.GT.U32.AND P0, PT, R0, 0x1ffffff, PT ;  /* 0x01ffffff0000780c */ /* 0x000fda0003f04070 */
[----:B------:R-:W-:Y:S05]  /*0ad0*/  @P0 BRA `(.L_x_6) ;  /* 0x00000000000c0947 */ /* 0x000fea0003800000 */
[----:B------:R-:W-:-:S07]  /*0ae0*/  MOV R2, 0xb00 ;  /* 0x00000b0000027802 */ /* 0x000fce0000000f00 */
[----:B------:R-:W-:Y:S05]  /*0af0*/  CALL.REL.NOINC `($__internal_0_$__cuda_sm20_rcp_rn_f32_slowpath) ;  /* 0x0000001000e87944 */ /* 0x000fea0003c00000 */
[----:B------:R-:W-:Y:S05]  /*0b00*/  BRA `(.L_x_7) ;  /* 0x0000000000107947 */ /* 0x000fea0003800000 */
.L_x_6:
[----:B------:R-:W0:Y:S02]  /*0b10*/  MUFU.RCP R0, R5 ;  /* 0x0000000500007308 */ /* 0x000e240000001000 */
[----:B0-----:R-:W-:-:S04]  /*0b20*/  FFMA R2, R5, R0, -1 ;  /* 0xbf80000005027423 */ /* 0x001fc80000000000 */
[----:B------:R-:W-:-:S04]  /*0b30*/  FADD.FTZ R3, -R2, -RZ ;  /* 0x800000ff02037221 */ /* 0x000fc80000010100 */
[----:B------:R-:W-:-:S07]  /*0b40*/  FFMA R0, R0, R3, R0 ;  /* 0x0000000300007223 */ /* 0x000fce0000000000 */
.L_x_7:
[----:B------:R-:W0:Y:S01]  /*0b50*/  LDC.64 R2, c[0x0][0x398] ;  /* 0x0000e600ff027b82 */ /* 0x000e220000000a00 */
[----:B------:R-:W1:Y:S01]  /*0b60*/  LDCU UR4, c[0x0][0x380] ;  /* 0x00007000ff0477ac */ /* 0x000e620008000800 */
[----:B0-----:R-:W2:Y:S01]  /*0b70*/  LDG.E R3, desc[UR8][R2.64] ;  /* 0x0000000802037981 */ /* 0x001ea2000c1e1900 */
[----:B-1----:R-:W-:Y:S01]  /*0b80*/  UISETP.GE.U32.AND UP0, UPT, UR4, 0x10, UPT ;  /* 0x000000100400788c */ /* 0x002fe2000bf06070 */
[----:B------:R-:W-:Y:S01]  /*0b90*/  HFMA2 R4, -RZ, RZ, 0, 0 ;  /* 0x00000000ff047431 */ /* 0x000fe200000001ff */
[----:B------:R-:W-:-:S06]  /*0ba0*/  ULOP3.LUT UR11, UR4, 0xf, URZ, 0xc0, !UPT ;  /* 0x0000000f040b7892 */ /* 0x000fcc000f8ec0ff */
[----:B------:R-:W-:Y:S01]  /*0bb0*/  ISETP.NE.AND P0, PT, RZ, UR11, PT ;  /* 0x0000000bff007c0c */ /* 0x000fe2000bf05270 */
[----:B--2---:R-:W-:Y:S01]  /*0bc0*/  FADD R0, -R3, R0 ;  /* 0x0000000003007221 */ /* 0x004fe20000000100 */
[----:B------:R-:W-:Y:S11]  /*0bd0*/  BRA.U !UP0, `(.L_x_8) ;  /* 0x0000000108dc7547 */ /* 0x000ff6000b800000 */
[----:B------:R-:W0:Y:S01]  /*0be0*/  LDCU.64 UR6, c[0x0][0x390] ;  /* 0x00007200ff0677ac */ /* 0x000e220008000a00 */
[----:B------:R-:W-:Y:S01]  /*0bf0*/  IADD3 R5, PT, PT, R1, 0x20, RZ ;  /* 0x0000002001057810 */ /* 0x000fe20007ffe0ff */
[----:B------:R-:W-:-:S04]  /*0c00*/  ULOP3.LUT UR4, UR4, 0x7ffffff0, URZ, 0xc0, !UPT ;  /* 0x7ffffff004047892 */ /* 0x000fc8000f8ec0ff */
[----:B------:R-:W-:Y:S02]  /*0c10*/  UIADD3 UR5, UPT, UPT, -UR4, URZ, URZ ;  /* 0x000000ff04057290 */ /* 0x000fe4000fffe1ff */
[----:B------:R-:W-:Y:S01]  /*0c20*/  MOV R4, UR4 ;  /* 0x0000000400047c02 */ /* 0x000fe20008000f00 */
[----:B0-----:R-:W-:-:S04]  /*0c30*/  UIADD3 UR6, UP0, UPT, UR6, 0x20, URZ ;  /* 0x0000002006067890 */ /* 0x001fc8000ff1e0ff */
[----:B------:R-:W-:Y:S02]  /*0c40*/  UIADD3.X UR7, UPT, UPT, URZ, UR7, URZ, UP0, !UPT ;  /* 0x00000007ff077290 */ /* 0x000fe400087fe4ff */
[----:B------:R-:W-:-:S04]  /*0c50*/  MOV R2, UR6 ;  /* 0x0000000600027c02 */ /* 0x000fc80008000f00 */
[----:B------:R-:W-:-:S07]  /*0c60*/  MOV R3, UR7 ;  /* 0x0000000700037c02 */ /* 0x000fce0008000f00 */
.L_x_9:
[----:B------:R-:W2:Y:S04]  /*0c70*/  LDG.E R7, desc[UR8][R2.64+-0x20] ;  /* 0xffffe00802077981 */ /* 0x000ea8000c1e1900 */
[----:B------:R-:W3:Y:S04]  /*0c80*/  LDG.E R9, desc[UR8][R2.64+-0x1c] ;  /* 0xffffe40802097981 */ /* 0x000ee8000c1e1900 */
        /* <DEDUP_REMOVED lines=13> */
[----:B------:R0:W5:Y:S01]  /*0d60*/  LDG.E R23, desc[UR8][R2.64+0x1c] ;  /* 0x00001c0802177981 */ /* 0x000162000c1e1900 */
[----:B------:R-:W-:-:S04]  /*0d70*/  UIADD3 UR5, UPT, UPT, UR5, 0x10, URZ ;  /* 0x0000001005057890 */ /* 0x000fc8000fffe0ff */
[----:B------:R-:W-:Y:S01]  /*0d80*/  UISETP.NE.AND UP0, UPT, UR5, URZ, UPT ;  /* 0x000000ff0500728c */ /* 0x000fe2000bf05270 */
[----:B0-----:R-:W-:-:S05]  /*0d90*/  IADD3 R2, P1, PT, R2, 0x40, RZ ;  /* 0x0000004002027810 */ /* 0x001fca0007f3e0ff */
[----:B------:R-:W-:Y:S02]  /*0da0*/  IMAD.X R3, RZ, RZ, R3, P1 ;  /* 0x000000ffff037224 */ /* 0x000fe400008e0603 */
[C---:B--2---:R-:W-:Y:S01]  /*0db0*/  FMUL R6, R0.reuse, R7 ;  /* 0x0000000700067220 */ /* 0x044fe20000400000 */
[C---:B---3--:R-:W-:Y:S01]  /*0dc0*/  FMUL R7, R0.reuse, R9 ;  /* 0x0000000900077220 */ /* 0x048fe20000400000 */
[C---:B----4-:R-:W-:Y:S01]  /*0dd0*/  FMUL R9, R0.reuse, R27 ;  /* 0x0000001b00097220 */ /* 0x050fe20000400000 */
[C---:B-----5:R-:W-:Y:S01]  /*0de0*/  FMUL R8, R0.reuse, R11 ;  /* 0x0000000b00087220 */ /* 0x060fe20000400000 */
[C---:B------:R-:W-:Y:S01]  /*0df0*/  FMUL R27, R0.reuse, R14 ;  /* 0x0000000e001b7220 */ /* 0x040fe20000400000 */
        /* <DEDUP_REMOVED lines=10> */
[----:B------:R-:W-:Y:S01]  /*0ea0*/  FMUL R23, R0, R23 ;  /* 0x0000001700177220 */ /* 0x000fe20000400000 */
[----:B------:R-:W-:Y:S04]  /*0eb0*/  STL.64 [R5+-0x20], R6 ;  /* 0xffffe00605007387 */ /* 0x000fe80000100a00 */
[----:B------:R-:W-:Y:S04]  /*0ec0*/  STL.64 [R5+-0x18], R8 ;  /* 0xffffe80805007387 */ /* 0x000fe80000100a00 */
[----:B------:R-:W-:Y:S04]  /*0ed0*/  STL.64 [R5+-0x10], R10 ;  /* 0xfffff00a05007387 */ /* 0x000fe80000100a00 */
[----:B------:R-:W-:Y:S04]  /*0ee0*/  STL.64 [R5+-0x8], R26 ;  /* 0xfffff81a05007387 */ /* 0x000fe80000100a00 */
[----:B------:R-:W-:Y:S04]  /*0ef0*/  STL.64 [R5], R24 ;  /* 0x0000001805007387 */ /* 0x000fe80000100a00 */
[----:B------:R-:W-:Y:S04]  /*0f00*/  STL.64 [R5+0x8], R14 ;  /* 0x0000080e05007387 */ /* 0x000fe80000100a00 */
[----:B------:R-:W-:Y:S04]  /*0f10*/  STL.64 [R5+0x10], R18 ;  /* 0x0000101205007387 */ /* 0x000fe80000100a00 */
[----:B------:R0:W-:Y:S02]  /*0f20*/  STL.64 [R5+0x18], R22 ;  /* 0x0000181605007387 */ /* 0x0001e40000100a00 */
[----:B0-----:R-:W-:Y:S01]  /*0f30*/  IADD3 R5, PT, PT, R5, 0x40, RZ ;  /* 0x0000004005057810 */ /* 0x001fe20007ffe0ff */
[----:B------:R-:W-:Y:S06]  /*0f40*/  BRA.U UP0, `(.L_x_9) ;  /* 0xfffffffd00487547 */ /* 0x000fec000b83ffff */
.L_x_8:
[----:B------:R-:W-:Y:S05]  /*0f50*/  @!P0 BRA `(.L_x_10) ;  /* 0x0000000400008947 */ /* 0x000fea0003800000 */
[----:B------:R-:W0:Y:S01]  /*0f60*/  LDCU UR4, c[0x0][0x380] ;  /* 0x00007000ff0477ac */ /* 0x000e220008000800 */
[----:B------:R-:W-:Y:S02]  /*0f70*/  UISETP.GE.U32.AND UP0, UPT, UR11, 0x8, UPT ;  /* 0x000000080b00788c */ /* 0x000fe4000bf06070 */
[----:B0-----:R-:W-:-:S04]  /*0f80*/  ULOP3.LUT UR5, UR4, 0x7, URZ, 0xc0, !UPT ;  /* 0x0000000704057892 */ /* 0x001fc8000f8ec0ff */
[----:B------:R-:W-:-:S03]  /*0f90*/  UISETP.NE.AND UP1, UPT, UR5, URZ, UPT ;  /* 0x000000ff0500728c */ /* 0x000fc6000bf25270 */
[----:B------:R-:W-:Y:S08]  /*0fa0*/  BRA.U !UP0, `(.L_x_11) ;  /* 0x0000000108607547 */ /* 0x000ff0000b800000 */
[----:B------:R-:W0:Y:S02]  /*0fb0*/  LDC.64 R6, c[0x0][0x390] ;  /* 0x0000e400ff067b82 */ /* 0x000e240000000a00 */
[----:B0-----:R-:W-:-:S05]  /*0fc0*/  IMAD.WIDE.U32 R6, R4, 0x4, R6 ;  /* 0x0000000404067825 */ /* 0x001fca00078e0006 */
[----:B------:R-:W2:Y:S04]  /*0fd0*/  LDG.E R3, desc[UR8][R6.64] ;  /* 0x0000000806037981 */ /* 0x000ea8000c1e1900 */
[----:B------:R-:W3:Y:S04]  /*0fe0*/  LDG.E R9, desc[UR8][R6.64+0x4] ;  /* 0x0000040806097981 */ /* 0x000ee8000c1e1900 */
[----:B------:R-:W4:Y:S04]  /*0ff0*/  LDG.E R11, desc[UR8][R6.64+0x8] ;  /* 0x00000808060b7981 */ /* 0x000f28000c1e1900 */
[----:B------:R-:W5:Y:S04]  /*1000*/  LDG.E R13, desc[UR8][R6.64+0xc] ;  /* 0x00000c08060d7981 */ /* 0x000f68000c1e1900 */
[----:B------:R-:W5:Y:S04]  /*1010*/  LDG.E R15, desc[UR8][R6.64+0x10] ;  /* 0x00001008060f7981 */ /* 0x000f68000c1e1900 */
[----:B------:R-:W5:Y:S04]  /*1020*/  LDG.E R17, desc[UR8][R6.64+0x14] ;  /* 0x0000140806117981 */ /* 0x000f68000c1e1900 */
[----:B------:R-:W5:Y:S04]  /*1030*/  LDG.E R19, desc[UR8][R6.64+0x18] ;  /* 0x0000180806137981 */ /* 0x000f68000c1e1900 */
[----:B------:R-:W5:Y:S01]  /*1040*/  LDG.E R21, desc[UR8][R6.64+0x1c] ;  /* 0x00001c0806157981 */ /* 0x000f62000c1e1900 */
[----:B------:R-:W-:-:S02]  /*1050*/  LEA R5, R4, R1, 0x2 ;  /* 0x0000000104057211 */ /* 0x000fc400078e10ff */
[----:B------:R-:W-:Y:S01]  /*1060*/  IADD3 R4, PT, PT, R4, 0x8, RZ ;  /* 0x0000000804047810 */ /* 0x000fe20007ffe0ff */
[C---:B--2---:R-:W-:Y:S01]  /*1070*/  FMUL R2, R0.reuse, R3 ;  /* 0x0000000300027220 */ /* 0x044fe20000400000 */
[C---:B---3--:R-:W-:Y:S01]  /*1080*/  FMUL R3, R0.reuse, R9 ;  /* 0x0000000900037220 */ /* 0x048fe20000400000 */
[----:B----4-:R-:W-:-:S04]  /*1090*/  FMUL R8, R0, R11 ;  /* 0x0000000b00087220 */ /* 0x010fc80000400000 */
[----:B------:R0:W-:Y:S01]  /*10a0*/  STL.64 [R5], R2 ;  /* 0x0000000205007387 */ /* 0x0001e20000100a00 */
[C---:B-----5:R-:W-:Y:S01]  /*10b0*/  FMUL R9, R0.reuse, R13 ;  /* 0x0000000d00097220 */ /* 0x060fe20000400000 */
[----:B------:R-:W-:-:S04]  /*10c0*/  FMUL R10, R0, R15 ;  /* 0x0000000f000a7220 */ /* 0x000fc80000400000 */
[----:B------:R0:W-:Y:S01]  /*10d0*/  STL.64 [R5+0x8], R8 ;  /* 0x0000080805007387 */ /* 0x0001e20000100a00 */
[C---:B------:R-:W-:Y:S01]  /*10e0*/  FMUL R11, R0.reuse, R17 ;  /* 0x00000011000b7220 */ /* 0x040fe20000400000 */
[----:B------:R-:W-:-:S04]  /*10f0*/  FMUL R12, R0, R19 ;  /* 0x00000013000c7220 */ /* 0x000fc80000400000 */
[----:B------:R0:W-:Y:S01]  /*1100*/  STL.64 [R5+0x10], R10 ;  /* 0x0000100a05007387 */ /* 0x0001e20000100a00 */
[----:B------:R-:W-:-:S05]  /*1110*/  FMUL R13, R0, R21 ;  /* 0x00000015000d7220 */ /* 0x000fca0000400000 */
[----:B------:R0:W-:Y:S02]  /*1120*/  STL.64 [R5+0x18], R12 ;  /* 0x0000180c05007387 */ /* 0x0001e40000100a00 */
.L_x_11:
[----:B------:R-:W-:Y:S05]  /*1130*/  BRA.U !UP1, `(.L_x_10) ;  /* 0x0000000109887547 */ /* 0x000fea000b800000 */
[----:B------:R-:W-:Y:S02]  /*1140*/  UISETP.GE.U32.AND UP0, UPT, UR5, 0x4, UPT ;  /* 0x000000040500788c */ /* 0x000fe4000bf06070 */
[----:B------:R-:W-:-:S04]  /*1150*/  ULOP3.LUT UR4, UR4, 0x3, URZ, 0xc0, !UPT ;  /* 0x0000000304047892 */ /* 0x000fc8000f8ec0ff */
[----:B------:R-:W-:-:S03]  /*1160*/  UISETP.NE.AND UP1, UPT, UR4, URZ, UPT ;  /* 0x000000ff0400728c */ /* 0x000fc6000bf25270 */
[----:B------:R-:W-:Y:S08]  /*1170*/  BRA.U !UP0, `(.L_x_12) ;  /* 0x0000000108387547 */ /* 0x000ff0000b800000 */
[----:B0-----:R-:W0:Y:S02]  /*1180*/  LDC.64 R2, c[0x0][0x390] ;  /* 0x0000e400ff027b82 */ /* 0x001e240000000a00 */
[----:B0-----:R-:W-:-:S05]  /*1190*/  IMAD.WIDE.U32 R2, R4, 0x4, R2 ;  /* 0x0000000404027825 */ /* 0x001fca00078e0002 */
[----:B------:R-:W2:Y:S04]  /*11a0*/  LDG.E R5, desc[UR8][R2.64] ;  /* 0x0000000802057981 */ /* 0x000ea8000c1e1900 */
[----:B------:R-:W3:Y:S04]  /*11b0*/  LDG.E R7, desc[UR8][R2.64+0x4] ;  /* 0x0000040802077981 */ /* 0x000ee8000c1e1900 */
[----:B------:R-:W4:Y:S04]  /*11c0*/  LDG.E R9, desc[UR8][R2.64+0x8] ;  /* 0x0000080802097981 */ /* 0x000f28000c1e1900 */
[----:B------:R-:W5:Y:S01]  /*11d0*/  LDG.E R11, desc[UR8][R2.64+0xc] ;  /* 0x00000c08020b7981 */ /* 0x000f62000c1e1900 */
[----:B------:R-:W-:-:S02]  /*11e0*/  LEA R8, R4, R1, 0x2 ;  /* 0x0000000104087211 */ /* 0x000fc400078e10ff */
[----:B------:R-:W-:Y:S01]  /*11f0*/  IADD3 R4, PT, PT, R4, 0x4, RZ ;  /* 0x0000000404047810 */ /* 0x000fe20007ffe0ff */
[C---:B--2---:R-:W-:Y:S01]  /*1200*/  FMUL R6, R0.reuse, R5 ;  /* 0x0000000500067220 */ /* 0x044fe20000400000 */
[C---:B---3--:R-:W-:Y:S01]  /*1210*/  FMUL R7, R0.reuse, R7 ;  /* 0x0000000700077220 */ /* 0x048fe20000400000 */
[----:B----4-:R-:W-:-:S04]  /*1220*/  FMUL R10, R0, R9 ;  /* 0x00000009000a7220 */ /* 0x010fc80000400000 */
[----:B------:R1:W-:Y:S01]  /*1230*/  STL.64 [R8], R6 ;  /* 0x0000000608007387 */ /* 0x0003e20000100a00 */
[----:B-----5:R-:W-:-:S05]  /*1240*/  FMUL R11, R0, R11 ;  /* 0x0000000b000b7220 */ /* 0x020fca0000400000 */
[----:B------:R1:W-:Y:S02]  /*1250*/  STL.64 [R8+0x8], R10 ;  /* 0x0000080a08007387 */ /* 0x0003e40000100a00 */
.L_x_12:
[----:B------:R-:W-:Y:S05]  /*1260*/  BRA.U !UP1, `(.L_x_10) ;  /* 0x00000001093c7547 */ /* 0x000fea000b800000 */
[----:B0-----:R-:W0:Y:S01]  /*1270*/  LDC.64 R2, c[0x0][0x390] ;  /* 0x0000e400ff027b82 */ /* 0x001e220000000a00 */
[C---:B-1----:R-:W-:Y:S01]  /*1280*/  IMAD R7, R4.reuse, 0x4, R1 ;  /* 0x0000000404077824 */ /* 0x042fe200078e0201 */
[----:B------:R-:W-:Y:S01]  /*1290*/  UIADD3 UR4, UPT, UPT, -UR4, URZ, URZ ;  /* 0x000000ff04047290 */ /* 0x000fe2000fffe1ff */
[----:B0-----:R-:W-:-:S05]  /*12a0*/  IMAD.WIDE.U32 R2, R4, 0x4, R2 ;  /* 0x0000000404027825 */ /* 0x001fca00078e0002 */
[----:B------:R-:W-:-:S07]  /*12b0*/  MOV R5, R3 ;  /* 0x0000000300057202 */ /* 0x000fce0000000f00 */
.L_x_13:
[----:B------:R-:W-:-:S06]  /*12c0*/  IMAD.MOV.U32 R3, RZ, RZ, R5 ;  /* 0x000000ffff037224 */ /* 0x000fcc00078e0005 */
[----:B------:R0:W2:Y:S01]  /*12d0*/  LDG.E R3, desc[UR8][R2.64] ;  /* 0x0000000802037981 */ /* 0x0000a2000c1e1900 */
[----:B------:R-:W-:-:S04]  /*12e0*/  UIADD3 UR4, UPT, UPT, UR4, 0x1, URZ ;  /* 0x0000000104047890 */ /* 0x000fc8000fffe0ff */
[----:B------:R-:W-:Y:S01]  /*12f0*/  UISETP.NE.AND UP0, UPT, UR4, URZ, UPT ;  /* 0x000000ff0400728c */ /* 0x000fe2000bf05270 */
[----:B0-----:R-:W-:-:S04]  /*1300*/  IADD3 R2, P1, PT, R2, 0x4, RZ ;  /* 0x0000000402027810 */ /* 0x001fc80007f3e0ff */
[----:B------:R-:W-:Y:S01]  /*1310*/  IADD3.X R5, PT, PT, RZ, R5, RZ, P1, !PT ;  /* 0x00000005ff057210 */ /* 0x000fe20000ffe4ff */
[----:B--2---:R-:W-:-:S05]  /*1320*/  FMUL R4, R0, R3 ;  /* 0x0000000300047220 */ /* 0x004fca0000400000 */
[----:B------:R0:W-:Y:S02]  /*1330*/  STL [R7], R4 ;  /* 0x0000000407007387 */ /* 0x0001e40000100800 */
[----:B0-----:R-:W-:Y:S01]  /*1340*/  IADD3 R7, PT, PT, R7, 0x4, RZ ;  /* 0x0000000407077810 */ /* 0x001fe20007ffe0ff */
[----:B------:R-:W-:Y:S06]  /*1350*/  BRA.U UP0, `(.L_x_13) ;  /* 0xfffffffd00d87547 */ /* 0x000fec000b83ffff */
.L_x_10:
[----:B-1----:R-:W1:Y:S01]  /*1360*/  LDC R6, c[0x0][0x380] ;  /* 0x0000e000ff067b82 */ /* 0x002e620000000800 */
[----:B------:R-:W-:Y:S01]  /*1370*/  HFMA2 R0, -RZ, RZ, 0, 0 ;  /* 0x00000000ff007431 */ /* 0x000fe200000001ff */
[----:B-1----:R-:W-:-:S13]  /*1380*/  ISETP.GE.U32.AND P1, PT, R6, 0x10, PT ;  /* 0x000000100600780c */ /* 0x002fda0003f26070 */
[----:B------:R-:W-:Y:S05]  /*1390*/  @!P1 BRA `(.L_x_14) ;  /* 0x0000000400489947 */ /* 0x000fea0003800000 */
[----:B------:R-:W1:Y:S01]  /*13a0*/  LDCU.64 UR6, c[0x0][0x3b0] ;  /* 0x00007600ff0677ac */ /* 0x000e620008000a00 */
[----:B------:R-:W-:Y:S02]  /*13b0*/  LOP3.LUT R0, R6, 0x7ffffff0, RZ, 0xc0, !PT ;  /* 0x7ffffff006007812 */ /* 0x000fe400078ec0ff */
[----:B------:R-:W-:Y:S01]  /*13c0*/  IADD3 R7, PT, PT, R1, 0x20, RZ ;  /* 0x0000002001077810 */ /* 0x000fe20007ffe0ff */
[----:B------:R-:W2:Y:S01]  /*13d0*/  LDCU.64 UR4, c[0x0][0x3a0] ;  /* 0x00007400ff0477ac */ /* 0x000ea20008000a00 */
[----:B0-----:R-:W-:Y:S01]  /*13e0*/  IADD3 R8, PT, PT, -R0, RZ, RZ ;  /* 0x000000ff00087210 */ /* 0x001fe20007ffe1ff */
[----:B------:R-:W0:Y:S01]  /*13f0*/  LDCU UR10, c[0x0][0x388] ;  /* 0x00007100ff0a77ac */ /* 0x000e220008000800 */
[----:B-1----:R-:W-:Y:S02]  /*1400*/  UIADD3 UR6, UP1, UPT, UR6, 0x20, URZ ;  /* 0x0000002006067890 */ /* 0x002fe4000ff3e0ff */
[----:B--2---:R-:W-:Y:S02]  /*1410*/  UIADD3 UR4, UP0, UPT, UR4, 0x20, URZ ;  /* 0x0000002004047890 */ /* 0x004fe4000ff1e0ff */
[----:B------:R-:W-:-:S02]  /*1420*/  UIADD3.X UR7, UPT, UPT, URZ, UR7, URZ, UP1, !UPT ;  /* 0x00000007ff077290 */ /* 0x000fc40008ffe4ff */
[----:B------:R-:W-:Y:S01]  /*1430*/  MOV R9, UR6 ;  /* 0x0000000600097c02 */ /* 0x000fe20008000f00 */
[----:B------:R-:W-:Y:S01]  /*1440*/  UIADD3.X UR5, UPT, UPT, URZ, UR5, URZ, UP0, !UPT ;  /* 0x00000005ff057290 */ /* 0x000fe200087fe4ff */
[----:B------:R-:W-:Y:S02]  /*1450*/  IMAD.U32 R12, RZ, RZ, UR4 ;  /* 0x00000004ff0c7e24 */ /* 0x000fe4000f8e00ff */
[----:B------:R-:W-:-:S03]  /*1460*/  MOV R10, UR7 ;  /* 0x00000007000a7c02 */ /* 0x000fc60008000f00 */
[----:B0-----:R-:W-:-:S07]  /*1470*/  MOV R15, UR5 ;  /* 0x00000005000f7c02 */ /* 0x001fce0008000f00 */
.L_x_15:
[----:B------:R-:W-:Y:S01]  /*1480*/  MOV R2, R9 ;  /* 0x0000000900027202 */ /* 0x000fe20000000f00 */
[----:B--2---:R-:W2:Y:S01]  /*1490*/  LDL.64 R16, [R7+-0x10] ;  /* 0xfffff00007107983 */ /* 0x004ea20000100a00 */
[----:B------:R-:W-:-:S03]  /*14a0*/  MOV R3, R10 ;  /* 0x0000000a00037202 */ /* 0x000fc60000000f00 */
[----:B------:R-:W3:Y:S04]  /*14b0*/  LDL.64 R10, [R7+-0x20] ;  /* 0xffffe000070a7983 */ /* 0x000ee80000100a00 */
[----:B------:R-:W3:Y:S01]  /*14c0*/  LDG.E R5, desc[UR8][R2.64+-0x20] ;  /* 0xffffe00802057981 */ /* 0x000ee2000c1e1900 */
[----:B------:R-:W-:-:S03]  /*14d0*/  MOV R4, R12 ;  /* 0x0000000c00047202 */ /* 0x000fc60000000f00 */
[----:B------:R-:W4:Y:S01]  /*14e0*/  LDL.64 R18, [R7+-0x8] ;  /* 0xfffff80007127983 */ /* 0x000f220000100a00 */
[----:B---3--:R-:W-:Y:S01]  /*14f0*/  FFMA R9, -R10, UR10, R5 ;  /* 0x0000000a0a097c23 */ /* 0x008fe20008000105 */
[----:B------:R-:W-:Y:S02]  /*1500*/  MOV R5, R15 ;  /* 0x0000000f00057202 */ /* 0x000fe40000000f00 */
[----:B------:R-:W3:Y:S04]  /*1510*/  LDL.64 R14, [R7+-0x18] ;  /* 0xffffe800070e7983 */ /* 0x000ee80000100a00 */
[----:B------:R-:W-:Y:S04]  /*1520*/  STG.E desc[UR8][R4.64+-0x20], R9 ;  /* 0xffffe00904007986 */ /* 0x000fe8000c101908 */
[----:B------:R-:W5:Y:S02]  /*1530*/  LDG.E R10, desc[UR8][R2.64+-0x1c] ;  /* 0xffffe408020a7981 */ /* 0x000f64000c1e1900 */
[----:B-----5:R-:W-:-:S05]  /*1540*/  FFMA R11, -R11, UR10, R10 ;  /* 0x0000000a0b0b7c23 */ /* 0x020fca000800010a */
[----:B------:R-:W-:Y:S04]  /*1550*/  STG.E desc[UR8][R4.64+-0x1c], R11 ;  /* 0xffffe40b04007986 */ /* 0x000fe8000c101908 */
[----:B------:R-:W3:Y:S02]  /*1560*/  LDG.E R13, desc[UR8][R2.64+-0x18] ;  /* 0xffffe808020d7981 */ /* 0x000ee4000c1e1900 */
[----:B---3--:R-:W-:-:S05]  /*1570*/  FFMA R13, -R14, UR10, R13 ;  /* 0x0000000a0e0d7c23 */ /* 0x008fca000800010d */
[----:B------:R0:W-:Y:S04]  /*1580*/  STG.E desc[UR8][R4.64+-0x18], R13 ;  /* 0xffffe80d04007986 */ /* 0x0001e8000c101908 */
[----:B------:R-:W3:Y:S04]  /*1590*/  LDG.E R10, desc[UR8][R2.64+-0x14] ;  /* 0xffffec08020a7981 */ /* 0x000ee8000c1e1900 */
[----:B0-----:R-:W5:Y:S01]  /*15a0*/  LDL.64 R12, [R7] ;  /* 0x00000000070c7983 */ /* 0x001f620000100a00 */
[----:B---3--:R-:W-:-:S05]  /*15b0*/  FFMA R15, -R15, UR10, R10 ;  /* 0x0000000a0f0f7c23 */ /* 0x008fca000800010a */
[----:B------:R0:W-:Y:S04]  /*15c0*/  STG.E desc[UR8][R4.64+-0x14], R15 ;  /* 0xffffec0f04007986 */ /* 0x0001e8000c101908 */
[----:B------:R-:W2:Y:S04]  /*15d0*/  LDG.E R9, desc[UR8][R2.64+-0x10] ;  /* 0xfffff00802097981 */ /* 0x000ea8000c1e1900 */
[----:B0-----:R-:W3:Y:S01]  /*15e0*/  LDL.64 R14, [R7+0x8] ;  /* 0x00000800070e7983 */ /* 0x001ee20000100a00 */
[----:B--2---:R-:W-:-:S05]  /*15f0*/  FFMA R9, -R16, UR10, R9 ;  /* 0x0000000a10097c23 */ /* 0x004fca0008000109 */
[----:B------:R-:W-:Y:S04]  /*1600*/  STG.E desc[UR8][R4.64+-0x10], R9 ;  /* 0xfffff00904007986 */ /* 0x000fe8000c101908 */
[----:B------:R-:W2:Y:S02]  /*1610*/  LDG.E R10, desc[UR8][R2.64+-0xc] ;  /* 0xfffff408020a7981 */ /* 0x000ea4000c1e1900 */
[----:B--2---:R-:W-:-:S05]  /*1620*/  FFMA R17, -R17, UR10, R10 ;  /* 0x0000000a11117c23 */ /* 0x004fca000800010a */
[----:B------:R0:W-:Y:S04]  /*1630*/  STG.E desc[UR8][R4.64+-0xc], R17 ;  /* 0xfffff41104007986 */ /* 0x0001e8000c101908 */
[----:B------:R-:W4:Y:S04]  /*1640*/  LDG.E R11, desc[UR8][R2.64+-0x8] ;  /* 0xfffff808020b7981 */ /* 0x000f28000c1e1900 */
[----:B0-----:R-:W2:Y:S01]  /*1650*/  LDL.64 R16, [R7+0x10] ;  /* 0x0000100007107983 */ /* 0x001ea20000100a00 */
[----:B----4-:R-:W-:-:S05]  /*1660*/  FFMA R11, -R18, UR10, R11 ;  /* 0x0000000a120b7c23 */ /* 0x010fca000800010b */
[----:B------:R0:W-:Y:S04]  /*1670*/  STG.E desc[UR8][R4.64+-0x8], R11 ;  /* 0xfffff80b04007986 */ /* 0x0001e8000c101908 */
[----:B------:R-:W4:Y:S02]  /*1680*/  LDG.E R10, desc[UR8][R2.64+-0x4] ;  /* 0xfffffc08020a7981 */ /* 0x000f24000c1e1900 */
[----:B----4-:R-:W-:-:S05]  /*1690*/  FFMA R19, -R19, UR10, R10 ;  /* 0x0000000a13137c23 */ /* 0x010fca000800010a */
[----:B------:R-:W-:Y:S04]  /*16a0*/  STG.E desc[UR8][R4.64+-0x4], R19 ;  /* 0xfffffc1304007986 */ /* 0x000fe8000c101908 */
[----:B------:R-:W5:Y:S02]  /*16b0*/  LDG.E R9, desc[UR8][R2.64] ;  /* 0x0000000802097981 */ /* 0x000f64000c1e1900 */
[----:B-----5:R-:W-:-:S05]  /*16c0*/  FFMA R9, -R12, UR10, R9 ;  /* 0x0000000a0c097c23 */ /* 0x020fca0008000109 */
[----:B------:R-:W-:Y:S04]  /*16d0*/  STG.E desc[UR8][R4.64], R9 ;  /* 0x0000000904007986 */ /* 0x000fe8000c101908 */
[----:B------:R-:W4:Y:S02]  /*16e0*/  LDG.E R10, desc[UR8][R2.64+0x4] ;  /* 0x00000408020a7981 */ /* 0x000f24000c1e1900 */
[----:B----4-:R-:W-:-:S05]  /*16f0*/  FFMA R13, -R13, UR10, R10 ;  /* 0x0000000a0d0d7c23 */ /* 0x010fca000800010a */
[----:B------:R1:W-:Y:S04]  /*1700*/  STG.E desc[UR8][R4.64+0x4], R13 ;  /* 0x0000040d04007986 */ /* 0x0003e8000c101908 */
[----:B0-----:R-:W3:Y:S04]  /*1710*/  LDG.E R11, desc[UR8][R2.64+0x8] ;  /* 0x00000808020b7981 */ /* 0x001ee8000c1e1900 */
[----:B-1----:R-:W4:Y:S01]  /*1720*/  LDL.64 R12, [R7+0x18] ;  /* 0x00001800070c7983 */ /* 0x002f220000100a00 */
[----:B---3--:R-:W-:-:S05]  /*1730*/  FFMA R11, -R14, UR10, R11 ;  /* 0x0000000a0e0b7c23 */ /* 0x008fca000800010b */
[----:B------:R0:W-:Y:S04]  /*1740*/  STG.E desc[UR8][R4.64+0x8], R11 ;  /* 0x0000080b04007986 */ /* 0x0001e8000c101908 */
[----:B------:R-:W3:Y:S02]  /*1750*/  LDG.E R10, desc[UR8][R2.64+0xc] ;  /* 0x00000c08020a7981 */ /* 0x000ee4000c1e1900 */
[----:B---3--:R-:W-:-:S05]  /*1760*/  FFMA R15, -R15, UR10, R10 ;  /* 0x0000000a0f0f7c23 */ /* 0x008fca000800010a */
[----:B------:R-:W-:Y:S04]  /*1770*/  STG.E desc[UR8][R4.64+0xc], R15 ;  /* 0x00000c0f04007986 */ /* 0x000fe8000c101908 */
[----:B------:R-:W2:Y:S02]  /*1780*/  LDG.E R9, desc[UR8][R2.64+0x10] ;  /* 0x0000100802097981 */ /* 0x000ea4000c1e1900 */
[----:B--2---:R-:W-:-:S05]  /*1790*/  FFMA R9, -R16, UR10, R9 ;  /* 0x0000000a10097c23 */ /* 0x004fca0008000109 */
[----:B------:R1:W-:Y:S04]  /*17a0*/  STG.E desc[UR8][R4.64+0x10], R9 ;  /* 0x0000100904007986 */ /* 0x0003e8000c101908 */
[----:B------:R-:W2:Y:S02]  /*17b0*/  LDG.E R10, desc[UR8][R2.64+0x14] ;  /* 0x00001408020a7981 */ /* 0x000ea4000c1e1900 */
[----:B--2---:R-:W-:-:S05]  /*17c0*/  FFMA R17, -R17, UR10, R10 ;  /* 0x0000000a11117c23 */ /* 0x004fca000800010a */
[----:B------:R2:W-:Y:S04]  /*17d0*/  STG.E desc[UR8][R4.64+0x14], R17 ;  /* 0x0000141104007986 */ /* 0x0005e8000c101908 */
[----:B0-----:R-:W4:Y:S02]  /*17e0*/  LDG.E R11, desc[UR8][R2.64+0x18] ;  /* 0x00001808020b7981 */ /* 0x001f24000c1e1900 */
[----:B----4-:R-:W-:-:S05]  /*17f0*/  FFMA R11, -R12, UR10, R11 ;  /* 0x0000000a0c0b7c23 */ /* 0x010fca000800010b */
[----:B------:R2:W-:Y:S04]  /*1800*/  STG.E desc[UR8][R4.64+0x18], R11 ;  /* 0x0000180b04007986 */ /* 0x0005e8000c101908 */
[----:B------:R-:W3:Y:S01]  /*1810*/  LDG.E R10, desc[UR8][R2.64+0x1c] ;  /* 0x00001c08020a7981 */ /* 0x000ee2000c1e1900 */
[----:B------:R-:W-:-:S05]  /*1820*/  VIADD R8, R8, 0x10 ;  /* 0x0000001008087836 */ /* 0x000fca0000000000 */
[----:B------:R-:W-:Y:S02]  /*1830*/  ISETP.NE.AND P1, PT, R8, RZ, PT ;  /* 0x000000ff0800720c */ /* 0x000fe40003f25270 */
[----:B-1----:R-:W-:Y:S02]  /*1840*/  IADD3 R9, P2, PT, R2, 0x40, RZ ;  /* 0x0000004002097810 */ /* 0x002fe40007f5e0ff */
[----:B------:R-:W-:Y:S02]  /*1850*/  IADD3 R12, P3, PT, R4, 0x40, RZ ;  /* 0x00000040040c7810 */ /* 0x000fe40007f7e0ff */
[----:B------:R-:W-:Y:S02]  /*1860*/  IADD3 R7, PT, PT, R7, 0x40, RZ ;  /* 0x0000004007077810 */ /* 0x000fe40007ffe0ff */
[----:B------:R-:W-:Y:S01]  /*1870*/  IADD3.X R15, PT, PT, RZ, R5, RZ, P3, !PT ;  /* 0x00000005ff0f7210 */ /* 0x000fe20001ffe4ff */
[----:B---3--:R-:W-:-:S05]  /*1880*/  FFMA R13, -R13, UR10, R10 ;  /* 0x0000000a0d0d7c23 */ /* 0x008fca000800010a */
[----:B------:R2:W-:Y:S01]  /*1890*/  STG.E desc[UR8][R4.64+0x1c], R13 ;  /* 0x00001c0d04007986 */ /* 0x0005e2000c101908 */
[----:B------:R-:W-:Y:S01]  /*18a0*/  IADD3.X R10, PT, PT, RZ, R3, RZ, P2, !PT ;  /* 0x00000003ff0a7210 */ /* 0x000fe200017fe4ff */
[----:B------:R-:W-:Y:S06]  /*18b0*/  @P1 BRA `(.L_x_15) ;  /* 0xfffffff800f01947 */ /* 0x000fec000383ffff */
.L_x_14:
[----:B------:R-:W-:Y:S05]  /*18c0*/  @!P0 EXIT ;  /* 0x000000000000894d */ /* 0x000fea0003800000 */
[----:B------:R-:W-:Y:S01]  /*18d0*/  UISETP.GE.U32.AND UP0, UPT, UR11, 0x8, UPT ;  /* 0x000000080b00788c */ /* 0x000fe2000bf06070 */
[----:B0-----:R-:W-:-:S04]  /*18e0*/  LOP3.LUT R12, R6, 0x7, RZ, 0xc0, !PT ;  /* 0x00000007060c7812 */ /* 0x001fc800078ec0ff */
[----:B------:R-:W-:-:S04]  /*18f0*/  ISETP.NE.AND P0, PT, R12, RZ, PT ;  /* 0x000000ff0c00720c */ /* 0x000fc80003f05270 */
[----:B------:R-:W-:Y:S09]  /*1900*/  BRA.U !UP0, `(.L_x_16) ;  /* 0x00000001088c7547 */ /* 0x000ff2000b800000 */
[----:B------:R-:W0:Y:S01]  /*1910*/  LDC.64 R2, c[0x0][0x3b0] ;  /* 0x0000ec00ff027b82 */ /* 0x000e220000000a00 */
[C---:B------:R-:W-:Y:S01]  /*1920*/  LEA R7, R0.reuse, R1, 0x2 ;  /* 0x0000000100077211 */ /* 0x040fe200078e10ff */
[----:B------:R-:W1:Y:S04]  /*1930*/  LDCU UR4, c[0x0][0x388] ;  /* 0x00007100ff0477ac */ /* 0x000e680008000800 */
[----:B--2---:R-:W1:Y:S02]  /*1940*/  LDL.64 R10, [R7] ;  /* 0x00000000070a7983 */ /* 0x004e640000100a00 */
[----:B------:R-:W2:Y:S02]  /*1950*/  LDC.64 R4, c[0x0][0x3a0] ;  /* 0x0000e800ff047b82 */ /* 0x000ea40000000a00 */
[----:B------:R-:W3:Y:S04]  /*1960*/  LDL.64 R14, [R7+0x8] ;  /* 0x00000800070e7983 */ /* 0x000ee80000100a00 */
[----:B------:R-:W4:Y:S04]  /*1970*/  LDL.64 R16, [R7+0x10] ;  /* 0x0000100007107983 */ /* 0x000f280000100a00 */
[----:B------:R-:W5:Y:S01]  /*1980*/  LDL.64 R18, [R7+0x18] ;  /* 0x0000180007127983 */ /* 0x000f620000100a00 */
[----:B0-----:R-:W-:-:S05]  /*1990*/  IMAD.WIDE.U32 R2, R0, 0x4, R2 ;  /* 0x0000000400027825 */ /* 0x001fca00078e0002 */
[----:B------:R-:W1:Y:S01]  /*19a0*/  LDG.E R9, desc[UR8][R2.64] ;  /* 0x0000000802097981 */ /* 0x000e62000c1e1900 */
[----:B--2---:R-:W-:-:S04]  /*19b0*/  IMAD.WIDE.U32 R4, R0, 0x4, R4 ;  /* 0x0000000400047825 */ /* 0x004fc800078e0004 */
[----:B-1----:R-:W-:-:S05]  /*19c0*/  FFMA R9, -R10, UR4, R9 ;  /* 0x000000040a097c23 */ /* 0x002fca0008000109 */
[----:B------:R0:W-:Y:S04]  /*19d0*/  STG.E desc[UR8][R4.64], R9 ;  /* 0x0000000904007986 */ /* 0x0001e8000c101908 */
[----:B------:R-:W2:Y:S02]  /*19e0*/  LDG.E R8, desc[UR8][R2.64+0x4] ;  /* 0x0000040802087981 */ /* 0x000ea4000c1e1900 */
[----:B--2---:R-:W-:-:S05]  /*19f0*/  FFMA R11, -R11, UR4, R8 ;  /* 0x000000040b0b7c23 */ /* 0x004fca0008000108 */
[----:B------:R1:W-:Y:S04]  /*1a00*/  STG.E desc[UR8][R4.64+0x4], R11 ;  /* 0x0000040b04007986 */ /* 0x0003e8000c101908 */
[----:B------:R-:W3:Y:S02]  /*1a10*/  LDG.E R13, desc[UR8][R2.64+0x8] ;  /* 0x00000808020d7981 */ /* 0x000ee4000c1e1900 */
[----:B---3--:R-:W-:-:S05]  /*1a20*/  FFMA R13, -R14, UR4, R13 ;  /* 0x000000040e0d7c23 */ /* 0x008fca000800010d */
[----:B------:R3:W-:Y:S04]  /*1a30*/  STG.E desc[UR8][R4.64+0x8], R13 ;  /* 0x0000080d04007986 */ /* 0x0007e8000c101908 */
[----:B------:R-:W2:Y:S02]  /*1a40*/  LDG.E R8, desc[UR8][R2.64+0xc] ;  /* 0x00000c0802087981 */ /* 0x000ea4000c1e1900 */
[----:B--2---:R-:W-:-:S05]  /*1a50*/  FFMA R15, -R15, UR4, R8 ;  /* 0x000000040f0f7c23 */ /* 0x004fca0008000108 */
[----:B------:R3:W-:Y:S04]  /*1a60*/  STG.E desc[UR8][R4.64+0xc], R15 ;  /* 0x00000c0f04007986 */ /* 0x0007e8000c101908 */
[----:B0-----:R-:W4:Y:S02]  /*1a70*/  LDG.E R9, desc[UR8][R2.64+0x10] ;  /* 0x0000100802097981 */ /* 0x001f24000c1e1900 */
[----:B----4-:R-:W-:-:S05]  /*1a80*/  FFMA R9, -R16, UR4, R9 ;  /* 0x0000000410097c23 */ /* 0x010fca0008000109 */
[----:B------:R3:W-:Y:S04]  /*1a90*/  STG.E desc[UR8][R4.64+0x10], R9 ;  /* 0x0000100904007986 */ /* 0x0007e8000c101908 */
[----:B------:R-:W2:Y:S02]  /*1aa0*/  LDG.E R8, desc[UR8][R2.64+0x14] ;  /* 0x0000140802087981 */ /* 0x000ea4000c1e1900 */
[----:B--2---:R-:W-:-:S05]  /*1ab0*/  FFMA R17, -R17, UR4, R8 ;  /* 0x0000000411117c23 */ /* 0x004fca0008000108 */
[----:B------:R3:W-:Y:S04]  /*1ac0*/  STG.E desc[UR8][R4.64+0x14], R17 ;  /* 0x0000141104007986 */ /* 0x0007e8000c101908 */
[----:B-1----:R-:W5:Y:S02]  /*1ad0*/  LDG.E R11, desc[UR8][R2.64+0x18] ;  /* 0x00001808020b7981 */ /* 0x002f64000c1e1900 */
[----:B-----5:R-:W-:-:S05]  /*1ae0*/  FFMA R11, -R18, UR4, R11 ;  /* 0x00000004120b7c23 */ /* 0x020fca000800010b */
[----:B------:R3:W-:Y:S04]  /*1af0*/  STG.E desc[UR8][R4.64+0x18], R11 ;  /* 0x0000180b04007986 */ /* 0x0007e8000c101908 */
[----:B------:R-:W2:Y:S01]  /*1b00*/  LDG.E R8, desc[UR8][R2.64+0x1c] ;  /* 0x00001c0802087981 */ /* 0x000ea2000c1e1900 */
[----:B------:R-:W-:Y:S01]  /*1b10*/  IADD3 R0, PT, PT, R0, 0x8, RZ ;  /* 0x0000000800007810 */ /* 0x000fe20007ffe0ff */
[----:B--2---:R-:W-:-:S05]  /*1b20*/  FFMA R19, -R19, UR4, R8 ;  /* 0x0000000413137c23 */ /* 0x004fca0008000108 */
[----:B------:R3:W-:Y:S02]  /*1b30*/  STG.E desc[UR8][R4.64+0x1c], R19 ;  /* 0x00001c1304007986 */ /* 0x0007e4000c101908 */
.L_x_16:
[----:B------:R-:W-:Y:S05]  /*1b40*/  @!P0 EXIT ;  /* 0x000000000000894d */ /* 0x000fea0003800000 */
[----:B------:R-:W-:Y:S02]  /*1b50*/  ISETP.GE.U32.AND P0, PT, R12, 0x4, PT ;  /* 0x000000040c00780c */ /* 0x000fe40003f06070 */
[----:B------:R-:W-:-:S04]  /*1b60*/  LOP3.LUT R6, R6, 0x3, RZ, 0xc0, !PT ;  /* 0x0000000306067812 */ /* 0x000fc800078ec0ff */
[----:B------:R-:W-:-:S07]  /*1b70*/  ISETP.NE.AND P1, PT, R6, RZ, PT ;  /* 0x000000ff0600720c */ /* 0x000fce0003f25270 */
[----:B------:R-:W-:Y:S06]  /*1b80*/  @!P0 BRA `(.L_x_17) ;  /* 0x0000000000548947 */ /* 0x000fec0003800000 */
[----:B--23--:R-:W0:Y:S01]  /*1b90*/  LDC.64 R4, c[0x0][0x3b0] ;  /* 0x0000ec00ff047b82 */ /* 0x00ce220000000a00 */
[C---:B------:R-:W-:Y:S01]  /*1ba0*/  LEA R10, R0.reuse, R1, 0x2 ;  /* 0x00000001000a7211 */ /* 0x040fe200078e10ff */
[----:B------:R-:W1:Y:S04]  /*1bb0*/  LDCU UR4, c[0x0][0x388] ;  /* 0x00007100ff0477ac */ /* 0x000e680008000800 */
[----:B------:R-:W1:Y:S02]  /*1bc0*/  LDL.64 R8, [R10] ;  /* 0x000000000a087983 */ /* 0x000e640000100a00 */
[----:B------:R-:W2:Y:S02]  /*1bd0*/  LDC.64 R2, c[0x0][0x3a0] ;  /* 0x0000e800ff027b82 */ /* 0x000ea40000000a00 */
[----:B------:R-:W3:Y:S01]  /*1be0*/  LDL.64 R12, [R10+0x8] ;  /* 0x000008000a0c7983 */ /* 0x000ee20000100a00 */
        /* <DEDUP_REMOVED lines=11> */
[----:B------:R-:W2:Y:S01]  /*1ca0*/  LDG.E R8, desc[UR8][R4.64+0xc] ;  /* 0x00000c0804087981 */ /* 0x000ea2000c1e1900 */
[----:B------:R-:W-:Y:S01]  /*1cb0*/  IADD3 R0, PT, PT, R0, 0x4, RZ ;  /* 0x0000000400007810 */ /* 0x000fe20007ffe0ff */
[----:B--2---:R-:W-:-:S05]  /*1cc0*/  FFMA R13, -R13, UR4, R8 ;  /* 0x000000040d0d7c23 */ /* 0x004fca0008000108 */
[----:B------:R0:W-:Y:S02]  /*1cd0*/  STG.E desc[UR8][R2.64+0xc], R13 ;  /* 0x00000c0d02007986 */ /* 0x0001e4000c101908 */
.L_x_17:
[----:B------:R-:W-:Y:S05]  /*1ce0*/  @!P1 EXIT ;  /* 0x000000000000994d */ /* 0x000fea0003800000 */
[----:B0-----:R-:W0:Y:S01]  /*1cf0*/  LDC.64 R2, c[0x0][0x3a0] ;  /* 0x0000e800ff027b82 */ /* 0x001e220000000a00 */
[----:B------:R-:W-:Y:S01]  /*1d00*/  IMAD R8, R0, 0x4, R1 ;  /* 0x0000000400087824 */ /* 0x000fe200078e0201 */
[----:B------:R-:W-:Y:S01]  /*1d10*/  IADD3 R6, PT, PT, -R6, RZ, RZ ;  /* 0x000000ff06067210 */ /* 0x000fe20007ffe1ff */
[----:B------:R-:W1:Y:S05]  /*1d20*/  LDCU UR4, c[0x0][0x388] ;  /* 0x00007100ff0477ac */ /* 0x000e6a0008000800 */
[----:B--23--:R-:W2:Y:S01]  /*1d30*/  LDC.64 R4, c[0x0][0x3b0] ;  /* 0x0000ec00ff047b82 */ /* 0x00cea20000000a00 */
[----:B0-----:R-:W-:-:S04]  /*1d40*/  IMAD.WIDE.U32 R2, R0, 0x4, R2 ;  /* 0x0000000400027825 */ /* 0x001fc800078e0002 */
[----:B------:R-:W-:Y:S01]  /*1d50*/  IMAD.MOV.U32 R9, RZ, RZ, R2 ;  /* 0x000000ffff097224 */ /* 0x000fe200078e0002 */
[----:B------:R-:W-:Y:S01]  /*1d60*/  MOV R10, R3 ;  /* 0x00000003000a7202 */ /* 0x000fe20000000f00 */
[----:B--2---:R-:W-:-:S05]  /*1d70*/  IMAD.WIDE.U32 R4, R0, 0x4, R4 ;  /* 0x0000000400047825 */ /* 0x004fca00078e0004 */
[----:B-1----:R-:W-:-:S07]  /*1d80*/  MOV R7, R5 ;  /* 0x0000000500077202 */ /* 0x002fce0000000f00 */
.L_x_18:
[----:B0-----:R-:W-:Y:S01]  /*1d90*/  MOV R2, R4 ;  /* 0x0000000400027202 */ /* 0x001fe20000000f00 */
[----:B------:R0:W2:Y:S01]  /*1da0*/  LDL R5, [R8] ;  /* 0x0000000008057983 */ /* 0x0000a20000100800 */
[----:B------:R-:W-:-:S05]  /*1db0*/  MOV R3, R7 ;  /* 0x0000000700037202 */ /* 0x000fca0000000f00 */
[----:B------:R1:W2:Y:S01]  /*1dc0*/  LDG.E R0, desc[UR8][R2.64] ;  /* 0x0000000802007981 */ /* 0x0002a2000c1e1900 */
[----:B------:R-:W-:Y:S01]  /*1dd0*/  VIADD R6, R6, 0x1 ;  /* 0x0000000106067836 */ /* 0x000fe20000000000 */
[----:B------:R-:W-:Y:S02]  /*1de0*/  IADD3 R4, P2, PT, R4, 0x4, RZ ;  /* 0x0000000404047810 */ /* 0x000fe40007f5e0ff */
[----:B0-----:R-:W-:Y:S02]  /*1df0*/  IADD3 R8, PT, PT, R8, 0x4, RZ ;  /* 0x0000000408087810 */ /* 0x001fe40007ffe0ff */
[----:B------:R-:W-:Y:S02]  /*1e00*/  ISETP.NE.AND P0, PT, R6, RZ, PT ;  /* 0x000000ff0600720c */ /* 0x000fe40003f05270 */
[----:B------:R-:W-:Y:S02]  /*1e10*/  IADD3.X R7, PT, PT, RZ, R7, RZ, P2, !PT ;  /* 0x00000007ff077210 */ /* 0x000fe400017fe4ff */
[----:B-1----:R-:W-:-:S02]  /*1e20*/  MOV R2, R9 ;  /* 0x0000000900027202 */ /* 0x002fc40000000f00 */
[----:B------:R-:W-:Y:S02]  /*1e30*/  MOV R3, R10 ;  /* 0x0000000a00037202 */ /* 0x000fe40000000f00 */
[----:B------:R-:W-:-:S04]  /*1e40*/  IADD3 R9, P1, PT, R9, 0x4, RZ ;  /* 0x0000000409097810 */ /* 0x000fc80007f3e0ff */
[----:B------:R-:W-:Y:S01]  /*1e50*/  IADD3.X R10, PT, PT, RZ, R10, RZ, P1, !PT ;  /* 0x0000000aff0a7210 */ /* 0x000fe20000ffe4ff */
[----:B--2---:R-:W-:-:S05]  /*1e60*/  FFMA R5, -R5, UR4, R0 ;  /* 0x0000000405057c23 */ /* 0x004fca0008000100 */
[----:B------:R0:W-:Y:S01]  /*1e70*/  STG.E desc[UR8][R2.64], R5 ;  /* 0x0000000502007986 */ /* 0x0001e2000c101908 */
[----:B------:R-:W-:Y:S05]  /*1e80*/  @P0 BRA `(.L_x_18) ;  /* 0xfffffffc00c00947 */ /* 0x000fea000383ffff */
[----:B------:R-:W-:Y:S05]  /*1e90*/  EXIT ;  /* 0x000000000000794d */ /* 0x000fea0003800000 */
        .weak           $__internal_0_$__cuda_sm20_rcp_rn_f32_slowpath
        .type           $__internal_0_$__cuda_sm20_rcp_rn_f32_slowpath,@function
        .size           $__internal_0_$__cuda_sm20_rcp_rn_f32_slowpath,(.L_x_23 - $__internal_0_$__cuda_sm20_rcp_rn_f32_slowpath)
$__internal_0_$__cuda_sm20_rcp_rn_f32_slowpath:
[----:B------:R-:W-:-:S04]  /*1ea0*/  SHF.L.U32 R0, R5, 0x1, RZ ;  /* 0x0000000105007819 */ /* 0x000fc800000006ff */
[----:B------:R-:W-:Y:S02]  /*1eb0*/  SHF.R.U32.HI R8, RZ, 0x18, R0 ;  /* 0x00000018ff087819 */ /* 0x000fe40000011600 */
[----:B------:R-:W-:Y:S02]  /*1ec0*/  MOV R0, R5 ;  /* 0x0000000500007202 */ /* 0x000fe40000000f00 */
[----:B------:R-:W-:-:S13]  /*1ed0*/  ISETP.NE.U32.AND P0, PT, R8, RZ, PT ;  /* 0x000000ff0800720c */ /* 0x000fda0003f05070 */
[----:B------:R-:W-:Y:S05]  /*1ee0*/  @P0 BRA `(.L_x_19) ;  /* 0x00000000002c0947 */ /* 0x000fea0003800000 */
[----:B------:R-:W-:-:S04]  /*1ef0*/  SHF.L.U32 R3, R0, 0x1, RZ ;  /* 0x0000000100037819 */ /* 0x000fc800000006ff */
[----:B------:R-:W-:-:S13]  /*1f00*/  ISETP.NE.AND P0, PT, R3, RZ, PT ;  /* 0x000000ff0300720c */ /* 0x000fda0003f05270 */
[----:B------:R2:W3:Y:S01]  /*1f10*/  @!P0 MUFU.RCP R3, R0 ;  /* 0x0000000000038308 */ /* 0x0004e20000001000 */
[----:B------:R-:W-:Y:S05]  /*1f20*/  @!P0 BRA `(.L_x_20) ;  /* 0x0000000000a48947 */ /* 0x000fea0003800000 */
[----:B------:R-:W-:-:S04]  /*1f30*/  FFMA R4, R0, 1.84467440737095516160e+19, RZ ;  /* 0x5f80000000047823 */ /* 0x000fc800000000ff */
[----:B---3--:R-:W2:Y:S02]  /*1f40*/  MUFU.RCP R3, R4 ;  /* 0x0000000400037308 */ /* 0x008ea40000001000 */
[----:B--2---:R-:W-:-:S04]  /*1f50*/  FFMA R0, R4, R3, -1 ;  /* 0xbf80000004007423 */ /* 0x004fc80000000003 */
[----:B------:R-:W-:-:S04]  /*1f60*/  FADD.FTZ R0, -R0, -RZ ;  /* 0x800000ff00007221 */ /* 0x000fc80000010100 */
[----:B------:R-:W-:-:S04]  /*1f70*/  FFMA R0, R3, R0, R3 ;  /* 0x0000000003007223 */ /* 0x000fc80000000003 */
[----:B------:R-:W-:Y:S01]  /*1f80*/  FFMA R3, R0, 1.84467440737095516160e+19, RZ ;  /* 0x5f80000000037823 */ /* 0x000fe200000000ff */
[----:B------:R-:W-:Y:S06]  /*1f90*/  BRA `(.L_x_20) ;  /* 0x0000000000887947 */ /* 0x000fec0003800000 */
.L_x_19:
[----:B------:R-:W-:-:S04]  /*1fa0*/  IADD3 R10, PT, PT, R8, -0xfd, RZ ;  /* 0xffffff03080a7810 */ /* 0x000fc80007ffe0ff */
[----:B------:R-:W-:-:S13]  /*1fb0*/  ISETP.GT.U32.AND P0, PT, R10, 0x1, PT ;  /* 0x000000010a00780c */ /* 0x000fda0003f04070 */
[----:B------:R-:W-:Y:S05]  /*1fc0*/  @P0 BRA `(.L_x_21) ;  /* 0x0000000000780947 */ /* 0x000fea0003800000 */
[----:B------:R-:W-:Y:S01]  /*1fd0*/  LOP3.LUT R3, R0, 0x7fffff, RZ, 0xc0, !PT ;  /* 0x007fffff00037812 */ /* 0x000fe200078ec0ff */
[----:B------:R-:W-:-:S03]  /*1fe0*/  IMAD.MOV.U32 R7, RZ, RZ, 0x3 ;  /* 0x00000003ff077424 */ /* 0x000fc600078e00ff */
[----:B------:R-:W-:Y:S02]  /*1ff0*/  LOP3.LUT R3, R3, 0x3f800000, RZ, 0xfc, !PT ;  /* 0x3f80000003037812 */ /* 0x000fe400078efcff */
[----:B------:R-:W-:Y:S02]  /*2000*/  SHF.L.U32 R7, R7, R10, RZ ;  /* 0x0000000a07077219 */ /* 0x000fe400000006ff */
[----:B------:R-:W0:Y:S02]  /*2010*/  MUFU.RCP R4, R3 ;  /* 0x0000000300047308 */ /* 0x000e240000001000 */
[----:B0-----:R-:W-:-:S04]  /*2020*/  FFMA R5, R3, R4, -1 ;  /* 0xbf80000003057423 */ /* 0x001fc80000000004 */
[----:B------:R-:W-:-:S04]  /*2030*/  FADD.FTZ R5, -R5, -RZ ;  /* 0x800000ff05057221 */ /* 0x000fc80000010100 */
[CCC-:B------:R-:W-:Y:S01]  /*2040*/  FFMA.RM R6, R4.reuse, R5.reuse, R4.reuse ;  /* 0x0000000504067223 */ /* 0x1c0fe20000004004 */
[----:B------:R-:W-:-:S04]  /*2050*/  FFMA.RP R5, R4, R5, R4 ;  /* 0x0000000504057223 */ /* 0x000fc80000008004 */
[C---:B------:R-:W-:Y:S02]  /*2060*/  LOP3.LUT R4, R6.reuse, 0x7fffff, RZ, 0xc0, !PT ;  /* 0x007fffff06047812 */ /* 0x040fe400078ec0ff */
[----:B------:R-:W-:Y:S02]  /*2070*/  FSETP.NEU.FTZ.AND P0, PT, R6, R5, PT ;  /* 0x000000050600720b */ /* 0x000fe40003f1d000 */
[----:B------:R-:W-:Y:S02]  /*2080*/  LOP3.LUT R4, R4, 0x800000, RZ, 0xfc, !PT ;  /* 0x0080000004047812 */ /* 0x000fe400078efcff */
[----:B------:R-:W-:Y:S02]  /*2090*/  SEL R5, RZ, 0xffffffff, !P0 ;  /* 0xffffffffff057807 */ /* 0x000fe40004000000 */
[----:B------:R-:W-:Y:S02]  /*20a0*/  LOP3.LUT R7, R7, R4, RZ, 0xc0, !PT ;  /* 0x0000000407077212 */ /* 0x000fe400078ec0ff */
[----:B------:R-:W-:-:S02]  /*20b0*/  IADD3 R5, PT, PT, -R5, RZ, RZ ;  /* 0x000000ff05057210 */ /* 0x000fc40007ffe1ff */
[-C--:B------:R-:W-:Y:S02]  /*20c0*/  SHF.R.U32.HI R7, RZ, R10.reuse, R7 ;  /* 0x0000000aff077219 */ /* 0x080fe40000011607 */
[----:B------:R-:W-:Y:S02]  /*20d0*/  LOP3.LUT P1, RZ, R5, R10, R4, 0xf8, !PT ;  /* 0x0000000a05ff7212 */ /* 0x000fe4000782f804 */
[C---:B------:R-:W-:Y:S02]  /*20e0*/  LOP3.LUT P0, RZ, R7.reuse, 0x1, RZ, 0xc0, !PT ;  /* 0x0000000107ff7812 */ /* 0x040fe4000780c0ff */
[----:B------:R-:W-:-:S04]  /*20f0*/  LOP3.LUT P2, RZ, R7, 0x2, RZ, 0xc0, !PT ;  /* 0x0000000207ff7812 */ /* 0x000fc8000784c0ff */
[----:B------:R-:W-:Y:S02]  /*2100*/  PLOP3.LUT P0, PT, P0, P1, P2, 0xe0, 0x0 ;  /* 0x000000000000781c */ /* 0x000fe40000703c20 */
[----:B------:R-:W-:Y:S02]  /*2110*/  LOP3.LUT P1, RZ, R0, 0x7fffff, RZ, 0xc0, !PT ;  /* 0x007fffff00ff7812 */ /* 0x000fe4000782c0ff */
[----:B------:R-:W-:-:S04]  /*2120*/  SEL R3, RZ, 0x1, !P0 ;  /* 0x00000001ff037807 */ /* 0x000fc80004000000 */
[----:B------:R-:W-:-:S04]  /*2130*/  IADD3 R3, PT, PT, -R3, RZ, RZ ;  /* 0x000000ff03037210 */ /* 0x000fc80007ffe1ff */
[----:B------:R-:W-:Y:S02]  /*2140*/  ISETP.GE.AND P0, PT, R3, RZ, PT ;  /* 0x000000ff0300720c */ /* 0x000fe40003f06270 */
[----:B------:R-:W-:-:S04]  /*2150*/  IADD3 R3, PT, PT, R8, -0xfc, RZ ;  /* 0xffffff0408037810 */ /* 0x000fc80007ffe0ff */
[----:B------:R-:W-:-:S07]  /*2160*/  SHF.R.U32.HI R3, RZ, R3, R4 ;  /* 0x00000003ff037219 */ /* 0x000fce0000011604 */
[----:B------:R-:W-:-:S04]  /*2170*/  @!P0 IADD3 R3, PT, PT, R3, 0x1, RZ ;  /* 0x0000000103038810 */ /* 0x000fc80007ffe0ff */
[----:B------:R-:W-:-:S04]  /*2180*/  @!P1 SHF.L.U32 R3, R3, 0x1, RZ ;  /* 0x0000000103039819 */ /* 0x000fc800000006ff */
[----:B------:R-:W-:Y:S01]  /*2190*/  LOP3.LUT R3, R3, 0x80000000, R0, 0xf8, !PT ;  /* 0x8000000003037812 */ /* 0x000fe200078ef800 */
[----:B------:R-:W-:Y:S06]  /*21a0*/  BRA `(.L_x_20) ;  /* 0x0000000000047947 */ /* 0x000fec0003800000 */
.L_x_21:
[----:B------:R0:W1:Y:S02]  /*21b0*/  MUFU.RCP R3, R0 ;  /* 0x0000000000037308 */ /* 0x0000640000001000 */
.L_x_20:
[----:B0123--:R-:W-:Y:S01]  /*21c0*/  MOV R0, R3 ;  /* 0x0000000300007202 */ /* 0x00ffe20000000f00 */
[----:B------:R-:W-:-:S04]  /*21d0*/  HFMA2 R3, -RZ, RZ, 0, 0 ;  /* 0x00000000ff037431 */ /* 0x000fc800000001ff */
[----:B------:R-:W-:Y:S05]  /*21e0*/  RET.REL.NODEC R2 `(_Z14grad_desc_stepiifPfS_S_S_S_) ;  /* 0xffffffdc02847950 */ /* 0x000fea0003c3ffff */
.L_x_22:
[----:B------:R-:W-:-:S00]  /*21f0*/  BRA `(.L_x_22) ;  /* 0xfffffffc00fc7947 */ /* 0x000fc0000383ffff */
[----:B------:R-:W-:-:S00]  /*2200*/  NOP ;  /* 0x0000000000007918 */ /* 0x000fc00000000000 */
[----:B------:R-:W-:-:S00]  /*2210*/  NOP ;  /* 0x0000000000007918 */ /* 0x000fc00000000000 */
[----:B------:R-:W-:-:S00]  /*2220*/  NOP ;  /* 0x0000000000007918 */ /* 0x000fc00000000000 */
[----:B------:R-:W-:-:S00]  /*2230*/  NOP ;  /* 0x0000000000007918 */ /* 0x000fc00000000000 */
[----:B------:R-:W-:-:S00]  /*2240*/  NOP ;  /* 0x0000000000007918 */ /* 0x000fc00000000000 */
[----:B------:R-:W-:-:S00]  /*2250*/  NOP ;  /* 0x0000000000007918 */ /* 0x000fc00000000000 */
[----:B------:R-:W-:-:S00]  /*2260*/  NOP ;  /* 0x0000000000007918 */ /* 0x000fc00000000000 */
[----:B------:R-:W-:-:S00]  /*2270*/  NOP ;  /* 0x0000000000007918 */ /* 0x000fc00000000000 */
.L_x_23:


//--------------------- .nv.shared.reserved.0     --------------------------
	.section	.nv.shared.reserved.0,"aw",@nobits
	.weak		__nv_reservedSMEM_offset_0_alias
	.size		__nv_reservedSMEM_offset_0_alias, 0, 64
	.other		__nv_reservedSMEM_offset_0_alias,@"STO_CUDA_RESERVED_SHARED STV_DEFAULT"
__nv_reservedSMEM_offset_0_alias:
	.zero		0
	.zero		64


//--------------------- .nv.constant0._Z14grad_desc_stepiifPfS_S_S_S_ --------------------------
	.section	.nv.constant0._Z14grad_desc_stepiifPfS_S_S_S_,"a",@progbits
	.sectionflags	@""
	.align	4
.nv.constant0._Z14grad_desc_stepiifPfS_S_S_S_:
	.zero		952


//--------------------- SYMBOLS --------------------------

	.type		.nv.reservedSmem.offset0,@object
	.size		.nv.reservedSmem.offset0,0x4
